//
// Generated by NVIDIA NVVM Compiler
//
// Compiler Build ID: CL-36424714
// Cuda compilation tools, release 13.0, V13.0.88
// Based on NVVM 20.0.0
//

.version 9.0
.target sm_100
.address_size 64

	// .globl	_Z24spmv_min_dot_plus_kerneliPiS_S_S_S_

.visible .entry _Z24spmv_min_dot_plus_kerneliPiS_S_S_S_(
	.param .u32 _Z24spmv_min_dot_plus_kerneliPiS_S_S_S__param_0,
	.param .u64 .ptr .align 1 _Z24spmv_min_dot_plus_kerneliPiS_S_S_S__param_1,
	.param .u64 .ptr .align 1 _Z24spmv_min_dot_plus_kerneliPiS_S_S_S__param_2,
	.param .u64 .ptr .align 1 _Z24spmv_min_dot_plus_kerneliPiS_S_S_S__param_3,
	.param .u64 .ptr .align 1 _Z24spmv_min_dot_plus_kerneliPiS_S_S_S__param_4,
	.param .u64 .ptr .align 1 _Z24spmv_min_dot_plus_kerneliPiS_S_S_S__param_5
)
{
	.reg .pred 	%p<11>;
	.reg .b32 	%r<124>;
	.reg .b64 	%rd<60>;

	ld.param.u32 	%r30, [_Z24spmv_min_dot_plus_kerneliPiS_S_S_S__param_0];
	ld.param.u64 	%rd6, [_Z24spmv_min_dot_plus_kerneliPiS_S_S_S__param_1];
	ld.param.u64 	%rd8, [_Z24spmv_min_dot_plus_kerneliPiS_S_S_S__param_2];
	ld.param.u64 	%rd9, [_Z24spmv_min_dot_plus_kerneliPiS_S_S_S__param_3];
	ld.param.u64 	%rd10, [_Z24spmv_min_dot_plus_kerneliPiS_S_S_S__param_4];
	ld.param.u64 	%rd7, [_Z24spmv_min_dot_plus_kerneliPiS_S_S_S__param_5];
	cvta.to.global.u64 	%rd1, %rd8;
	cvta.to.global.u64 	%rd2, %rd9;
	cvta.to.global.u64 	%rd3, %rd10;
	mov.u32 	%r31, %ntid.x;
	mov.u32 	%r32, %ctaid.x;
	mov.u32 	%r33, %tid.x;
	mad.lo.s32 	%r1, %r31, %r32, %r33;
	setp.ge.s32 	%p1, %r1, %r30;
	@%p1 bra 	$L__BB0_14;
	cvta.to.global.u64 	%rd11, %rd6;
	mul.wide.s32 	%rd12, %r1, 4;
	add.s64 	%rd13, %rd11, %rd12;
	ld.global.u32 	%r115, [%rd13];
	ld.global.u32 	%r3, [%rd13+4];
	add.s64 	%rd14, %rd3, %rd12;
	ld.global.u32 	%r123, [%rd14];
	setp.ge.s32 	%p2, %r115, %r3;
	@%p2 bra 	$L__BB0_13;
	sub.s32 	%r5, %r3, %r115;
	and.b32  	%r6, %r5, 7;
	sub.s32 	%r35, %r115, %r3;
	setp.gt.u32 	%p3, %r35, -8;
	@%p3 bra 	$L__BB0_5;
	and.b32  	%r36, %r5, -8;
	neg.s32 	%r111, %r36;
	add.s64 	%rd4, %rd2, 16;
	add.s64 	%rd5, %rd1, 16;
$L__BB0_4:
	.pragma "nounroll";
	mul.wide.s32 	%rd15, %r115, 4;
	add.s64 	%rd16, %rd4, %rd15;
	add.s64 	%rd17, %rd5, %rd15;
	ld.global.u32 	%r37, [%rd16+-16];
	ld.global.u32 	%r38, [%rd17+-16];
	mul.wide.s32 	%rd18, %r38, 4;
	add.s64 	%rd19, %rd3, %rd18;
	ld.global.u32 	%r39, [%rd19];
	add.s32 	%r40, %r39, %r37;
	min.s32 	%r41, %r40, %r123;
	ld.global.u32 	%r42, [%rd16+-12];
	ld.global.u32 	%r43, [%rd17+-12];
	mul.wide.s32 	%rd20, %r43, 4;
	add.s64 	%rd21, %rd3, %rd20;
	ld.global.u32 	%r44, [%rd21];
	add.s32 	%r45, %r44, %r42;
	min.s32 	%r46, %r45, %r41;
	ld.global.u32 	%r47, [%rd16+-8];
	ld.global.u32 	%r48, [%rd17+-8];
	mul.wide.s32 	%rd22, %r48, 4;
	add.s64 	%rd23, %rd3, %rd22;
	ld.global.u32 	%r49, [%rd23];
	add.s32 	%r50, %r49, %r47;
	min.s32 	%r51, %r50, %r46;
	ld.global.u32 	%r52, [%rd16+-4];
	ld.global.u32 	%r53, [%rd17+-4];
	mul.wide.s32 	%rd24, %r53, 4;
	add.s64 	%rd25, %rd3, %rd24;
	ld.global.u32 	%r54, [%rd25];
	add.s32 	%r55, %r54, %r52;
	min.s32 	%r56, %r55, %r51;
	ld.global.u32 	%r57, [%rd16];
	ld.global.u32 	%r58, [%rd17];
	mul.wide.s32 	%rd26, %r58, 4;
	add.s64 	%rd27, %rd3, %rd26;
	ld.global.u32 	%r59, [%rd27];
	add.s32 	%r60, %r59, %r57;
	min.s32 	%r61, %r60, %r56;
	ld.global.u32 	%r62, [%rd16+4];
	ld.global.u32 	%r63, [%rd17+4];
	mul.wide.s32 	%rd28, %r63, 4;
	add.s64 	%rd29, %rd3, %rd28;
	ld.global.u32 	%r64, [%rd29];
	add.s32 	%r65, %r64, %r62;
	min.s32 	%r66, %r65, %r61;
	ld.global.u32 	%r67, [%rd16+8];
	ld.global.u32 	%r68, [%rd17+8];
	mul.wide.s32 	%rd30, %r68, 4;
	add.s64 	%rd31, %rd3, %rd30;
	ld.global.u32 	%r69, [%rd31];
	add.s32 	%r70, %r69, %r67;
	min.s32 	%r71, %r70, %r66;
	ld.global.u32 	%r72, [%rd16+12];
	ld.global.u32 	%r73, [%rd17+12];
	mul.wide.s32 	%rd32, %r73, 4;
	add.s64 	%rd33, %rd3, %rd32;
	ld.global.u32 	%r74, [%rd33];
	add.s32 	%r75, %r74, %r72;
	min.s32 	%r123, %r75, %r71;
	add.s32 	%r115, %r115, 8;
	add.s32 	%r111, %r111, 8;
	setp.ne.s32 	%p4, %r111, 0;
	@%p4 bra 	$L__BB0_4;
$L__BB0_5:
	setp.eq.s32 	%p5, %r6, 0;
	@%p5 bra 	$L__BB0_13;
	and.b32  	%r17, %r5, 3;
	setp.lt.u32 	%p6, %r6, 4;
	@%p6 bra 	$L__BB0_8;
	mul.wide.s32 	%rd34, %r115, 4;
	add.s64 	%rd35, %rd2, %rd34;
	ld.global.u32 	%r77, [%rd35];
	add.s64 	%rd36, %rd1, %rd34;
	ld.global.u32 	%r78, [%rd36];
	mul.wide.s32 	%rd37, %r78, 4;
	add.s64 	%rd38, %rd3, %rd37;
	ld.global.u32 	%r79, [%rd38];
	add.s32 	%r80, %r79, %r77;
	min.s32 	%r81, %r80, %r123;
	ld.global.u32 	%r82, [%rd35+4];
	ld.global.u32 	%r83, [%rd36+4];
	mul.wide.s32 	%rd39, %r83, 4;
	add.s64 	%rd40, %rd3, %rd39;
	ld.global.u32 	%r84, [%rd40];
	add.s32 	%r85, %r84, %r82;
	min.s32 	%r86, %r85, %r81;
	ld.global.u32 	%r87, [%rd35+8];
	ld.global.u32 	%r88, [%rd36+8];
	mul.wide.s32 	%rd41, %r88, 4;
	add.s64 	%rd42, %rd3, %rd41;
	ld.global.u32 	%r89, [%rd42];
	add.s32 	%r90, %r89, %r87;
	min.s32 	%r91, %r90, %r86;
	ld.global.u32 	%r92, [%rd35+12];
	ld.global.u32 	%r93, [%rd36+12];
	mul.wide.s32 	%rd43, %r93, 4;
	add.s64 	%rd44, %rd3, %rd43;
	ld.global.u32 	%r94, [%rd44];
	add.s32 	%r95, %r94, %r92;
	min.s32 	%r123, %r95, %r91;
	add.s32 	%r115, %r115, 4;
$L__BB0_8:
	setp.eq.s32 	%p7, %r17, 0;
	@%p7 bra 	$L__BB0_13;
	setp.eq.s32 	%p8, %r17, 1;
	@%p8 bra 	$L__BB0_11;
	mul.wide.s32 	%rd45, %r115, 4;
	add.s64 	%rd46, %rd2, %rd45;
	ld.global.u32 	%r97, [%rd46];
	add.s64 	%rd47, %rd1, %rd45;
	ld.global.u32 	%r98, [%rd47];
	mul.wide.s32 	%rd48, %r98, 4;
	add.s64 	%rd49, %rd3, %rd48;
	ld.global.u32 	%r99, [%rd49];
	add.s32 	%r100, %r99, %r97;
	min.s32 	%r101, %r100, %r123;
	ld.global.u32 	%r102, [%rd46+4];
	ld.global.u32 	%r103, [%rd47+4];
	mul.wide.s32 	%rd50, %r103, 4;
	add.s64 	%rd51, %rd3, %rd50;
	ld.global.u32 	%r104, [%rd51];
	add.s32 	%r105, %r104, %r102;
	min.s32 	%r123, %r105, %r101;
	add.s32 	%r115, %r115, 2;
$L__BB0_11:
	and.b32  	%r106, %r5, 1;
	setp.eq.b32 	%p9, %r106, 1;
	not.pred 	%p10, %p9;
	@%p10 bra 	$L__BB0_13;
	mul.wide.s32 	%rd52, %r115, 4;
	add.s64 	%rd53, %rd2, %rd52;
	ld.global.u32 	%r107, [%rd53];
	add.s64 	%rd54, %rd1, %rd52;
	ld.global.u32 	%r108, [%rd54];
	mul.wide.s32 	%rd55, %r108, 4;
	add.s64 	%rd56, %rd3, %rd55;
	ld.global.u32 	%r109, [%rd56];
	add.s32 	%r110, %r109, %r107;
	min.s32 	%r123, %r110, %r123;
$L__BB0_13:
	cvta.to.global.u64 	%rd57, %rd7;
	add.s64 	%rd59, %rd57, %rd12;
	st.global.u32 	[%rd59], %r123;
$L__BB0_14:
	ret;

}
	// .globl	_Z23ell_min_dot_plus_kerneliiPiS_S_S_
.visible .entry _Z23ell_min_dot_plus_kerneliiPiS_S_S_(
	.param .u32 _Z23ell_min_dot_plus_kerneliiPiS_S_S__param_0,
	.param .u32 _Z23ell_min_dot_plus_kerneliiPiS_S_S__param_1,
	.param .u64 .ptr .align 1 _Z23ell_min_dot_plus_kerneliiPiS_S_S__param_2,
	.param .u64 .ptr .align 1 _Z23ell_min_dot_plus_kerneliiPiS_S_S__param_3,
	.param .u64 .ptr .align 1 _Z23ell_min_dot_plus_kerneliiPiS_S_S__param_4,
	.param .u64 .ptr .align 1 _Z23ell_min_dot_plus_kerneliiPiS_S_S__param_5
)
{
	.reg .pred 	%p<11>;
	.reg .b32 	%r<203>;
	.reg .b64 	%rd<136>;

	ld.param.u32 	%r35, [_Z23ell_min_dot_plus_kerneliiPiS_S_S__param_0];
	ld.param.u32 	%r36, [_Z23ell_min_dot_plus_kerneliiPiS_S_S__param_1];
	ld.param.u64 	%rd5, [_Z23ell_min_dot_plus_kerneliiPiS_S_S__param_2];
	ld.param.u64 	%rd6, [_Z23ell_min_dot_plus_kerneliiPiS_S_S__param_3];
	ld.param.u64 	%rd7, [_Z23ell_min_dot_plus_kerneliiPiS_S_S__param_4];
	ld.param.u64 	%rd4, [_Z23ell_min_dot_plus_kerneliiPiS_S_S__param_5];
	cvta.to.global.u64 	%rd1, %rd5;
	cvta.to.global.u64 	%rd2, %rd6;
	cvta.to.global.u64 	%rd3, %rd7;
	mov.u32 	%r37, %ntid.x;
	mov.u32 	%r38, %ctaid.x;
	mov.u32 	%r39, %tid.x;
	mad.lo.s32 	%r192, %r37, %r38, %r39;
	setp.ge.s32 	%p1, %r192, %r35;
	@%p1 bra 	$L__BB1_15;
	mul.wide.s32 	%rd8, %r192, 4;
	add.s64 	%rd9, %rd3, %rd8;
	ld.global.u32 	%r202, [%rd9];
	setp.lt.s32 	%p2, %r36, 1;
	@%p2 bra 	$L__BB1_14;
	and.b32  	%r3, %r36, 15;
	setp.lt.u32 	%p3, %r36, 16;
	@%p3 bra 	$L__BB1_5;
	shl.b32 	%r4, %r35, 4;
	and.b32  	%r41, %r36, 2147483632;
	neg.s32 	%r187, %r41;
	mul.wide.s32 	%rd15, %r35, 4;
$L__BB1_4:
	.pragma "nounroll";
	mul.wide.s32 	%rd10, %r192, 4;
	add.s64 	%rd11, %rd2, %rd10;
	ld.global.u32 	%r42, [%rd11];
	add.s64 	%rd12, %rd1, %rd10;
	ld.global.u32 	%r43, [%rd12];
	mul.wide.s32 	%rd13, %r43, 4;
	add.s64 	%rd14, %rd3, %rd13;
	ld.global.u32 	%r44, [%rd14];
	add.s32 	%r45, %r44, %r42;
	min.s32 	%r46, %r45, %r202;
	add.s64 	%rd16, %rd11, %rd15;
	ld.global.u32 	%r47, [%rd16];
	add.s64 	%rd17, %rd12, %rd15;
	ld.global.u32 	%r48, [%rd17];
	mul.wide.s32 	%rd18, %r48, 4;
	add.s64 	%rd19, %rd3, %rd18;
	ld.global.u32 	%r49, [%rd19];
	add.s32 	%r50, %r49, %r47;
	min.s32 	%r51, %r50, %r46;
	add.s64 	%rd20, %rd16, %rd15;
	ld.global.u32 	%r52, [%rd20];
	add.s64 	%rd21, %rd17, %rd15;
	ld.global.u32 	%r53, [%rd21];
	mul.wide.s32 	%rd22, %r53, 4;
	add.s64 	%rd23, %rd3, %rd22;
	ld.global.u32 	%r54, [%rd23];
	add.s32 	%r55, %r54, %r52;
	min.s32 	%r56, %r55, %r51;
	add.s64 	%rd24, %rd20, %rd15;
	ld.global.u32 	%r57, [%rd24];
	add.s64 	%rd25, %rd21, %rd15;
	ld.global.u32 	%r58, [%rd25];
	mul.wide.s32 	%rd26, %r58, 4;
	add.s64 	%rd27, %rd3, %rd26;
	ld.global.u32 	%r59, [%rd27];
	add.s32 	%r60, %r59, %r57;
	min.s32 	%r61, %r60, %r56;
	add.s64 	%rd28, %rd24, %rd15;
	ld.global.u32 	%r62, [%rd28];
	add.s64 	%rd29, %rd25, %rd15;
	ld.global.u32 	%r63, [%rd29];
	mul.wide.s32 	%rd30, %r63, 4;
	add.s64 	%rd31, %rd3, %rd30;
	ld.global.u32 	%r64, [%rd31];
	add.s32 	%r65, %r64, %r62;
	min.s32 	%r66, %r65, %r61;
	add.s64 	%rd32, %rd28, %rd15;
	ld.global.u32 	%r67, [%rd32];
	add.s64 	%rd33, %rd29, %rd15;
	ld.global.u32 	%r68, [%rd33];
	mul.wide.s32 	%rd34, %r68, 4;
	add.s64 	%rd35, %rd3, %rd34;
	ld.global.u32 	%r69, [%rd35];
	add.s32 	%r70, %r69, %r67;
	min.s32 	%r71, %r70, %r66;
	add.s64 	%rd36, %rd32, %rd15;
	ld.global.u32 	%r72, [%rd36];
	add.s64 	%rd37, %rd33, %rd15;
	ld.global.u32 	%r73, [%rd37];
	mul.wide.s32 	%rd38, %r73, 4;
	add.s64 	%rd39, %rd3, %rd38;
	ld.global.u32 	%r74, [%rd39];
	add.s32 	%r75, %r74, %r72;
	min.s32 	%r76, %r75, %r71;
	add.s64 	%rd40, %rd36, %rd15;
	ld.global.u32 	%r77, [%rd40];
	add.s64 	%rd41, %rd37, %rd15;
	ld.global.u32 	%r78, [%rd41];
	mul.wide.s32 	%rd42, %r78, 4;
	add.s64 	%rd43, %rd3, %rd42;
	ld.global.u32 	%r79, [%rd43];
	add.s32 	%r80, %r79, %r77;
	min.s32 	%r81, %r80, %r76;
	add.s64 	%rd44, %rd40, %rd15;
	ld.global.u32 	%r82, [%rd44];
	add.s64 	%rd45, %rd41, %rd15;
	ld.global.u32 	%r83, [%rd45];
	mul.wide.s32 	%rd46, %r83, 4;
	add.s64 	%rd47, %rd3, %rd46;
	ld.global.u32 	%r84, [%rd47];
	add.s32 	%r85, %r84, %r82;
	min.s32 	%r86, %r85, %r81;
	add.s64 	%rd48, %rd44, %rd15;
	ld.global.u32 	%r87, [%rd48];
	add.s64 	%rd49, %rd45, %rd15;
	ld.global.u32 	%r88, [%rd49];
	mul.wide.s32 	%rd50, %r88, 4;
	add.s64 	%rd51, %rd3, %rd50;
	ld.global.u32 	%r89, [%rd51];
	add.s32 	%r90, %r89, %r87;
	min.s32 	%r91, %r90, %r86;
	add.s64 	%rd52, %rd48, %rd15;
	ld.global.u32 	%r92, [%rd52];
	add.s64 	%rd53, %rd49, %rd15;
	ld.global.u32 	%r93, [%rd53];
	mul.wide.s32 	%rd54, %r93, 4;
	add.s64 	%rd55, %rd3, %rd54;
	ld.global.u32 	%r94, [%rd55];
	add.s32 	%r95, %r94, %r92;
	min.s32 	%r96, %r95, %r91;
	add.s64 	%rd56, %rd52, %rd15;
	ld.global.u32 	%r97, [%rd56];
	add.s64 	%rd57, %rd53, %rd15;
	ld.global.u32 	%r98, [%rd57];
	mul.wide.s32 	%rd58, %r98, 4;
	add.s64 	%rd59, %rd3, %rd58;
	ld.global.u32 	%r99, [%rd59];
	add.s32 	%r100, %r99, %r97;
	min.s32 	%r101, %r100, %r96;
	add.s64 	%rd60, %rd56, %rd15;
	ld.global.u32 	%r102, [%rd60];
	add.s64 	%rd61, %rd57, %rd15;
	ld.global.u32 	%r103, [%rd61];
	mul.wide.s32 	%rd62, %r103, 4;
	add.s64 	%rd63, %rd3, %rd62;
	ld.global.u32 	%r104, [%rd63];
	add.s32 	%r105, %r104, %r102;
	min.s32 	%r106, %r105, %r101;
	add.s64 	%rd64, %rd60, %rd15;
	ld.global.u32 	%r107, [%rd64];
	add.s64 	%rd65, %rd61, %rd15;
	ld.global.u32 	%r108, [%rd65];
	mul.wide.s32 	%rd66, %r108, 4;
	add.s64 	%rd67, %rd3, %rd66;
	ld.global.u32 	%r109, [%rd67];
	add.s32 	%r110, %r109, %r107;
	min.s32 	%r111, %r110, %r106;
	add.s64 	%rd68, %rd64, %rd15;
	ld.global.u32 	%r112, [%rd68];
	add.s64 	%rd69, %rd65, %rd15;
	ld.global.u32 	%r113, [%rd69];
	mul.wide.s32 	%rd70, %r113, 4;
	add.s64 	%rd71, %rd3, %rd70;
	ld.global.u32 	%r114, [%rd71];
	add.s32 	%r115, %r114, %r112;
	min.s32 	%r116, %r115, %r111;
	add.s64 	%rd72, %rd68, %rd15;
	ld.global.u32 	%r117, [%rd72];
	add.s64 	%rd73, %rd69, %rd15;
	ld.global.u32 	%r118, [%rd73];
	mul.wide.s32 	%rd74, %r118, 4;
	add.s64 	%rd75, %rd3, %rd74;
	ld.global.u32 	%r119, [%rd75];
	add.s32 	%r120, %r119, %r117;
	min.s32 	%r202, %r120, %r116;
	add.s32 	%r192, %r192, %r4;
	add.s32 	%r187, %r187, 16;
	setp.ne.s32 	%p4, %r187, 0;
	@%p4 bra 	$L__BB1_4;
$L__BB1_5:
	setp.eq.s32 	%p5, %r3, 0;
	@%p5 bra 	$L__BB1_14;
	and.b32  	%r15, %r36, 7;
	setp.lt.u32 	%p6, %r3, 8;
	@%p6 bra 	$L__BB1_8;
	mul.wide.s32 	%rd76, %r192, 4;
	add.s64 	%rd77, %rd2, %rd76;
	ld.global.u32 	%r122, [%rd77];
	add.s64 	%rd78, %rd1, %rd76;
	ld.global.u32 	%r123, [%rd78];
	mul.wide.s32 	%rd79, %r123, 4;
	add.s64 	%rd80, %rd3, %rd79;
	ld.global.u32 	%r124, [%rd80];
	add.s32 	%r125, %r124, %r122;
	min.s32 	%r126, %r125, %r202;
	mul.wide.s32 	%rd81, %r35, 4;
	add.s64 	%rd82, %rd77, %rd81;
	ld.global.u32 	%r127, [%rd82];
	add.s64 	%rd83, %rd78, %rd81;
	ld.global.u32 	%r128, [%rd83];
	mul.wide.s32 	%rd84, %r128, 4;
	add.s64 	%rd85, %rd3, %rd84;
	ld.global.u32 	%r129, [%rd85];
	add.s32 	%r130, %r129, %r127;
	min.s32 	%r131, %r130, %r126;
	add.s64 	%rd86, %rd82, %rd81;
	ld.global.u32 	%r132, [%rd86];
	add.s64 	%rd87, %rd83, %rd81;
	ld.global.u32 	%r133, [%rd87];
	mul.wide.s32 	%rd88, %r133, 4;
	add.s64 	%rd89, %rd3, %rd88;
	ld.global.u32 	%r134, [%rd89];
	add.s32 	%r135, %r134, %r132;
	min.s32 	%r136, %r135, %r131;
	add.s64 	%rd90, %rd86, %rd81;
	ld.global.u32 	%r137, [%rd90];
	add.s64 	%rd91, %rd87, %rd81;
	ld.global.u32 	%r138, [%rd91];
	mul.wide.s32 	%rd92, %r138, 4;
	add.s64 	%rd93, %rd3, %rd92;
	ld.global.u32 	%r139, [%rd93];
	add.s32 	%r140, %r139, %r137;
	min.s32 	%r141, %r140, %r136;
	add.s64 	%rd94, %rd90, %rd81;
	ld.global.u32 	%r142, [%rd94];
	add.s64 	%rd95, %rd91, %rd81;
	ld.global.u32 	%r143, [%rd95];
	mul.wide.s32 	%rd96, %r143, 4;
	add.s64 	%rd97, %rd3, %rd96;
	ld.global.u32 	%r144, [%rd97];
	add.s32 	%r145, %r144, %r142;
	min.s32 	%r146, %r145, %r141;
	add.s64 	%rd98, %rd94, %rd81;
	ld.global.u32 	%r147, [%rd98];
	add.s64 	%rd99, %rd95, %rd81;
	ld.global.u32 	%r148, [%rd99];
	mul.wide.s32 	%rd100, %r148, 4;
	add.s64 	%rd101, %rd3, %rd100;
	ld.global.u32 	%r149, [%rd101];
	add.s32 	%r150, %r149, %r147;
	min.s32 	%r151, %r150, %r146;
	add.s64 	%rd102, %rd98, %rd81;
	ld.global.u32 	%r152, [%rd102];
	add.s64 	%rd103, %rd99, %rd81;
	ld.global.u32 	%r153, [%rd103];
	mul.wide.s32 	%rd104, %r153, 4;
	add.s64 	%rd105, %rd3, %rd104;
	ld.global.u32 	%r154, [%rd105];
	add.s32 	%r155, %r154, %r152;
	min.s32 	%r156, %r155, %r151;
	add.s64 	%rd106, %rd102, %rd81;
	ld.global.u32 	%r157, [%rd106];
	add.s64 	%rd107, %rd103, %rd81;
	ld.global.u32 	%r158, [%rd107];
	mul.wide.s32 	%rd108, %r158, 4;
	add.s64 	%rd109, %rd3, %rd108;
	ld.global.u32 	%r159, [%rd109];
	add.s32 	%r160, %r159, %r157;
	min.s32 	%r202, %r160, %r156;
	shl.b32 	%r161, %r35, 3;
	add.s32 	%r192, %r161, %r192;
$L__BB1_8:
	setp.eq.s32 	%p7, %r15, 0;
	@%p7 bra 	$L__BB1_14;
	and.b32  	%r21, %r36, 3;
	setp.lt.u32 	%p8, %r15, 4;
	@%p8 bra 	$L__BB1_11;
	mul.wide.s32 	%rd110, %r192, 4;
	add.s64 	%rd111, %rd2, %rd110;
	ld.global.u32 	%r163, [%rd111];
	add.s64 	%rd112, %rd1, %rd110;
	ld.global.u32 	%r164, [%rd112];
	mul.wide.s32 	%rd113, %r164, 4;
	add.s64 	%rd114, %rd3, %rd113;
	ld.global.u32 	%r165, [%rd114];
	add.s32 	%r166, %r165, %r163;
	min.s32 	%r167, %r166, %r202;
	mul.wide.s32 	%rd115, %r35, 4;
	add.s64 	%rd116, %rd111, %rd115;
	ld.global.u32 	%r168, [%rd116];
	add.s64 	%rd117, %rd112, %rd115;
	ld.global.u32 	%r169, [%rd117];
	mul.wide.s32 	%rd118, %r169, 4;
	add.s64 	%rd119, %rd3, %rd118;
	ld.global.u32 	%r170, [%rd119];
	add.s32 	%r171, %r170, %r168;
	min.s32 	%r172, %r171, %r167;
	add.s64 	%rd120, %rd116, %rd115;
	ld.global.u32 	%r173, [%rd120];
	add.s64 	%rd121, %rd117, %rd115;
	ld.global.u32 	%r174, [%rd121];
	mul.wide.s32 	%rd122, %r174, 4;
	add.s64 	%rd123, %rd3, %rd122;
	ld.global.u32 	%r175, [%rd123];
	add.s32 	%r176, %r175, %r173;
	min.s32 	%r177, %r176, %r172;
	add.s64 	%rd124, %rd120, %rd115;
	ld.global.u32 	%r178, [%rd124];
	add.s64 	%rd125, %rd121, %rd115;
	ld.global.u32 	%r179, [%rd125];
	mul.wide.s32 	%rd126, %r179, 4;
	add.s64 	%rd127, %rd3, %rd126;
	ld.global.u32 	%r180, [%rd127];
	add.s32 	%r181, %r180, %r178;
	min.s32 	%r202, %r181, %r177;
	shl.b32 	%r182, %r35, 2;
	add.s32 	%r192, %r182, %r192;
$L__BB1_11:
	setp.eq.s32 	%p9, %r21, 0;
	@%p9 bra 	$L__BB1_14;
	neg.s32 	%r199, %r21;
$L__BB1_13:
	.pragma "nounroll";
	mul.wide.s32 	%rd128, %r192, 4;
	add.s64 	%rd129, %rd1, %rd128;
	add.s64 	%rd130, %rd2, %rd128;
	ld.global.u32 	%r183, [%rd130];
	ld.global.u32 	%r184, [%rd129];
	mul.wide.s32 	%rd131, %r184, 4;
	add.s64 	%rd132, %rd3, %rd131;
	ld.global.u32 	%r185, [%rd132];
	add.s32 	%r186, %r185, %r183;
	min.s32 	%r202, %r186, %r202;
	add.s32 	%r192, %r192, %r35;
	add.s32 	%r199, %r199, 1;
	setp.ne.s32 	%p10, %r199, 0;
	@%p10 bra 	$L__BB1_13;
$L__BB1_14:
	cvta.to.global.u64 	%rd133, %rd4;
	add.s64 	%rd135, %rd133, %rd8;
	st.global.u32 	[%rd135], %r202;
$L__BB1_15:
	ret;

}
	// .globl	_Z11vector_initPiS_ii
.visible .entry _Z11vector_initPiS_ii(
	.param .u64 .ptr .align 1 _Z11vector_initPiS_ii_param_0,
	.param .u64 .ptr .align 1 _Z11vector_initPiS_ii_param_1,
	.param .u32 _Z11vector_initPiS_ii_param_2,
	.param .u32 _Z11vector_initPiS_ii_param_3
)
{
	.reg .pred 	%p<3>;
	.reg .b32 	%r<9>;
	.reg .b64 	%rd<11>;

	ld.param.u64 	%rd3, [_Z11vector_initPiS_ii_param_0];
	ld.param.u64 	%rd4, [_Z11vector_initPiS_ii_param_1];
	ld.param.u32 	%r2, [_Z11vector_initPiS_ii_param_2];
	ld.param.u32 	%r3, [_Z11vector_initPiS_ii_param_3];
	cvta.to.global.u64 	%rd1, %rd4;
	cvta.to.global.u64 	%rd2, %rd3;
	mov.u32 	%r4, %ntid.x;
	mov.u32 	%r5, %ctaid.x;
	mov.u32 	%r6, %tid.x;
	mad.lo.s32 	%r1, %r4, %r5, %r6;
	setp.ge.s32 	%p1, %r1, %r3;
	@%p1 bra 	$L__BB2_4;
	setp.ne.s32 	%p2, %r1, %r2;
	@%p2 bra 	$L__BB2_3;
	mul.wide.s32 	%rd8, %r2, 4;
	add.s64 	%rd9, %rd2, %rd8;
	mov.b32 	%r8, 0;
	st.global.u32 	[%rd9], %r8;
	add.s64 	%rd10, %rd1, %rd8;
	st.global.u32 	[%rd10], %r8;
	bra.uni 	$L__BB2_4;
$L__BB2_3:
	mul.wide.s32 	%rd5, %r1, 4;
	add.s64 	%rd6, %rd2, %rd5;
	mov.b32 	%r7, 99999999;
	st.global.u32 	[%rd6], %r7;
	add.s64 	%rd7, %rd1, %rd5;
	st.global.u32 	[%rd7], %r7;
$L__BB2_4:
	ret;

}
	// .globl	_Z13vector_assignPiS_i
.visible .entry _Z13vector_assignPiS_i(
	.param .u64 .ptr .align 1 _Z13vector_assignPiS_i_param_0,
	.param .u64 .ptr .align 1 _Z13vector_assignPiS_i_param_1,
	.param .u32 _Z13vector_assignPiS_i_param_2
)
{
	.reg .pred 	%p<2>;
	.reg .b32 	%r<7>;
	.reg .b64 	%rd<8>;

	ld.param.u64 	%rd1, [_Z13vector_assignPiS_i_param_0];
	ld.param.u64 	%rd2, [_Z13vector_assignPiS_i_param_1];
	ld.param.u32 	%r2, [_Z13vector_assignPiS_i_param_2];
	mov.u32 	%r3, %ntid.x;
	mov.u32 	%r4, %ctaid.x;
	mov.u32 	%r5, %tid.x;
	mad.lo.s32 	%r1, %r3, %r4, %r5;
	setp.ge.s32 	%p1, %r1, %r2;
	@%p1 bra 	$L__BB3_2;
	cvta.to.global.u64 	%rd3, %rd2;
	cvta.to.global.u64 	%rd4, %rd1;
	mul.wide.s32 	%rd5, %r1, 4;
	add.s64 	%rd6, %rd3, %rd5;
	ld.global.u32 	%r6, [%rd6];
	add.s64 	%rd7, %rd4, %rd5;
	st.global.u32 	[%rd7], %r6;
$L__BB3_2:
	ret;

}
	// .globl	_Z11vector_diffPiS_S_i
.visible .entry _Z11vector_diffPiS_S_i(
	.param .u64 .ptr .align 1 _Z11vector_diffPiS_S_i_param_0,
	.param .u64 .ptr .align 1 _Z11vector_diffPiS_S_i_param_1,
	.param .u64 .ptr .align 1 _Z11vector_diffPiS_S_i_param_2,
	.param .u32 _Z11vector_diffPiS_S_i_param_3
)
{
	.reg .pred 	%p<3>;
	.reg .b32 	%r<9>;
	.reg .b64 	%rd<10>;

	ld.param.u64 	%rd1, [_Z11vector_diffPiS_S_i_param_0];
	ld.param.u64 	%rd2, [_Z11vector_diffPiS_S_i_param_1];
	ld.param.u64 	%rd3, [_Z11vector_diffPiS_S_i_param_2];
	ld.param.u32 	%r2, [_Z11vector_diffPiS_S_i_param_3];
	mov.u32 	%r3, %ntid.x;
	mov.u32 	%r4, %ctaid.x;
	mov.u32 	%r5, %tid.x;
	mad.lo.s32 	%r1, %r3, %r4, %r5;
	setp.ge.s32 	%p1, %r1, %r2;
	@%p1 bra 	$L__BB4_3;
	cvta.to.global.u64 	%rd4, %rd2;
	cvta.to.global.u64 	%rd5, %rd1;
	mul.wide.s32 	%rd6, %r1, 4;
	add.s64 	%rd7, %rd4, %rd6;
	ld.global.u32 	%r6, [%rd7];
	add.s64 	%rd8, %rd5, %rd6;
	ld.global.u32 	%r7, [%rd8];
	setp.eq.s32 	%p2, %r6, %r7;
	@%p2 bra 	$L__BB4_3;
	cvta.to.global.u64 	%rd9, %rd3;
	mov.b32 	%r8, 1;
	st.global.u32 	[%rd9], %r8;
$L__BB4_3:
	ret;

}


// ===== COMPILED SASS (sm_100) =====

	.target	sm_100

	.elftype	@"ET_EXEC"


//--------------------- .note.nv.tkinfo           --------------------------
	.section	.note.nv.tkinfo,"",@"SHT_NOTE"
	.sectionflags	@"SHF_NOTE_NV_TKINFO"
	.tkinfo
        /*0018*/ 	.word	0x00000002
        /*0030*/ 	.string	""
        /*0030*/ 	.string	"ptxas"
        /*0030*/ 	.string	"Cuda compilation tools, release 13.0, V13.0.88"
        /*0030*/ 	.string	"Build cuda_13.0.r13.0/compiler.36424714_0"
        /*0030*/ 	.string	"-arch sm_100 -m 64 "



//--------------------- .note.nv.cuinfo           --------------------------
	.section	.note.nv.cuinfo,"",@"SHT_NOTE"
	.sectionflags	@"SHF_NOTE_NV_CUINFO"
        /*0018*/ 	.short	0x0002
        /*001a*/ 	.short	0x0064
        /*001c*/ 	.short	0x0082
	.zero		2


//--------------------- .nv.info                  --------------------------
	.section	.nv.info,"",@"SHT_CUDA_INFO"
	.align	4


	//----- nvinfo : EIATTR_REGCOUNT
	.align		4
        /*0000*/ 	.byte	0x04, 0x2f
        /*0002*/ 	.short	(.L_1 - .L_0)
	.align		4
.L_0:
        /*0004*/ 	.word	index@(_Z24spmv_min_dot_plus_kerneliPiS_S_S_S_)
        /*0008*/ 	.word	0x00000020


	//----- nvinfo : EIATTR_FRAME_SIZE
	.align		4
.L_1:
        /*000c*/ 	.byte	0x04, 0x11
        /*000e*/ 	.short	(.L_3 - .L_2)
	.align		4
.L_2:
        /*0010*/ 	.word	index@(_Z24spmv_min_dot_plus_kerneliPiS_S_S_S_)
        /*0014*/ 	.word	0x00000000


	//----- nvinfo : EIATTR_REGCOUNT
	.align		4
.L_3:
        /*0018*/ 	.byte	0x04, 0x2f
        /*001a*/ 	.short	(.L_5 - .L_4)
	.align		4
.L_4:
        /*001c*/ 	.word	index@(_Z23ell_min_dot_plus_kerneliiPiS_S_S_)
        /*0020*/ 	.word	0x00000020


	//----- nvinfo : EIATTR_FRAME_SIZE
	.align		4
.L_5:
        /*0024*/ 	.byte	0x04, 0x11
        /*0026*/ 	.short	(.L_7 - .L_6)
	.align		4
.L_6:
        /*0028*/ 	.word	index@(_Z23ell_min_dot_plus_kerneliiPiS_S_S_)
        /*002c*/ 	.word	0x00000000


	//----- nvinfo : EIATTR_REGCOUNT
	.align		4
.L_7:
        /*0030*/ 	.byte	0x04, 0x2f
        /*0032*/ 	.short	(.L_9 - .L_8)
	.align		4
.L_8:
        /*0034*/ 	.word	index@(_Z11vector_initPiS_ii)
        /*0038*/ 	.word	0x0000000c


	//----- nvinfo : EIATTR_FRAME_SIZE
	.align		4
.L_9:
        /*003c*/ 	.byte	0x04, 0x11
        /*003e*/ 	.short	(.L_11 - .L_10)
	.align		4
.L_10:
        /*0040*/ 	.word	index@(_Z11vector_initPiS_ii)
        /*0044*/ 	.word	0x00000000


	//----- nvinfo : EIATTR_REGCOUNT
	.align		4
.L_11:
        /*0048*/ 	.byte	0x04, 0x2f
        /*004a*/ 	.short	(.L_13 - .L_12)
	.align		4
.L_12:
        /*004c*/ 	.word	index@(_Z13vector_assignPiS_i)
        /*0050*/ 	.word	0x0000000a


	//----- nvinfo : EIATTR_FRAME_SIZE
	.align		4
.L_13:
        /*0054*/ 	.byte	0x04, 0x11
        /*0056*/ 	.short	(.L_15 - .L_14)
	.align		4
.L_14:
        /*0058*/ 	.word	index@(_Z13vector_assignPiS_i)
        /*005c*/ 	.word	0x00000000


	//----- nvinfo : EIATTR_REGCOUNT
	.align		4
.L_15:
        /*0060*/ 	.byte	0x04, 0x2f
        /*0062*/ 	.short	(.L_17 - .L_16)
	.align		4
.L_16:
        /*0064*/ 	.word	index@(_Z11vector_diffPiS_S_i)
        /*0068*/ 	.word	0x0000000a


	//----- nvinfo : EIATTR_FRAME_SIZE
	.align		4
.L_17:
        /*006c*/ 	.byte	0x04, 0x11
        /*006e*/ 	.short	(.L_19 - .L_18)
	.align		4
.L_18:
        /*0070*/ 	.word	index@(_Z11vector_diffPiS_S_i)
        /*0074*/ 	.word	0x00000000


	//----- nvinfo : EIATTR_MIN_STACK_SIZE
	.align		4
.L_19:
        /*0078*/ 	.byte	0x04, 0x12
        /*007a*/ 	.short	(.L_21 - .L_20)
	.align		4
.L_20:
        /*007c*/ 	.word	index@(_Z11vector_diffPiS_S_i)
        /*0080*/ 	.word	0x00000000


	//----- nvinfo : EIATTR_MIN_STACK_SIZE
	.align		4
.L_21:
        /*0084*/ 	.byte	0x04, 0x12
        /*0086*/ 	.short	(.L_23 - .L_22)
	.align		4
.L_22:
        /*0088*/ 	.word	index@(_Z13vector_assignPiS_i)
        /*008c*/ 	.word	0x00000000


	//----- nvinfo : EIATTR_MIN_STACK_SIZE
	.align		4
.L_23:
        /*0090*/ 	.byte	0x04, 0x12
        /*0092*/ 	.short	(.L_25 - .L_24)
	.align		4
.L_24:
        /*0094*/ 	.word	index@(_Z11vector_initPiS_ii)
        /*0098*/ 	.word	0x00000000


	//----- nvinfo : EIATTR_MIN_STACK_SIZE
	.align		4
.L_25:
        /*009c*/ 	.byte	0x04, 0x12
        /*009e*/ 	.short	(.L_27 - .L_26)
	.align		4
.L_26:
        /*00a0*/ 	.word	index@(_Z23ell_min_dot_plus_kerneliiPiS_S_S_)
        /*00a4*/ 	.word	0x00000000


	//----- nvinfo : EIATTR_MIN_STACK_SIZE
	.align		4
.L_27:
        /*00a8*/ 	.byte	0x04, 0x12
        /*00aa*/ 	.short	(.L_29 - .L_28)
	.align		4
.L_28:
        /*00ac*/ 	.word	index@(_Z24spmv_min_dot_plus_kerneliPiS_S_S_S_)
        /*00b0*/ 	.word	0x00000000
.L_29:


//--------------------- .nv.compat                --------------------------
	.section	.nv.compat,"",@"SHT_CUDA_COMPAT_INFO"
	.align	4
        /*0000*/ 	.byte	0x02, 0x09, 0x00, 0x00, 0x02, 0x02, 0x01, 0x00, 0x02, 0x05, 0x05, 0x00, 0x03, 0x07, 0x01, 0x01
        /*0010*/ 	.byte	0x02, 0x03, 0x00, 0x00, 0x02, 0x06, 0x01, 0x00, 0x04, 0x0b, 0x08, 0x00, 0x09, 0x00, 0x00, 0x00
        /*0020*/ 	.byte	0x00, 0x00, 0x00, 0x00


//--------------------- .nv.info._Z11vector_diffPiS_S_i --------------------------
	.section	.nv.info._Z11vector_diffPiS_S_i,"",@"SHT_CUDA_INFO"
	.sectionflags	@""
	.align	4


	//----- nvinfo : EIATTR_CUDA_API_VERSION
	.align		4
        /*0000*/ 	.byte	0x04, 0x37
        /*0002*/ 	.short	(.L_31 - .L_30)
.L_30:
        /*0004*/ 	.word	0x00000082


	//----- nvinfo : EIATTR_KPARAM_INFO
	.align		4
.L_31:
        /*0008*/ 	.byte	0x04, 0x17
        /*000a*/ 	.short	(.L_33 - .L_32)
.L_32:
        /*000c*/ 	.word	0x00000000
        /*0010*/ 	.short	0x0003
        /*0012*/ 	.short	0x0018
        /*0014*/ 	.byte	0x00, 0xf0, 0x11, 0x00


	//----- nvinfo : EIATTR_KPARAM_INFO
	.align		4
.L_33:
        /*0018*/ 	.byte	0x04, 0x17
        /*001a*/ 	.short	(.L_35 - .L_34)
.L_34:
        /*001c*/ 	.word	0x00000000
        /*0020*/ 	.short	0x0002
        /*0022*/ 	.short	0x0010
        /*0024*/ 	.byte	0x00, 0xf5, 0x21, 0x00


	//----- nvinfo : EIATTR_KPARAM_INFO
	.align		4
.L_35:
        /*0028*/ 	.byte	0x04, 0x17
        /*002a*/ 	.short	(.L_37 - .L_36)
.L_36:
        /*002c*/ 	.word	0x00000000
        /*0030*/ 	.short	0x0001
        /*0032*/ 	.short	0x0008
        /*0034*/ 	.byte	0x00, 0xf5, 0x21, 0x00


	//----- nvinfo : EIATTR_KPARAM_INFO
	.align		4
.L_37:
        /*0038*/ 	.byte	0x04, 0x17
        /*003a*/ 	.short	(.L_39 - .L_38)
.L_38:
        /*003c*/ 	.word	0x00000000
        /*0040*/ 	.short	0x0000
        /*0042*/ 	.short	0x0000
        /*0044*/ 	.byte	0x00, 0xf5, 0x21, 0x00


	//----- nvinfo : EIATTR_SPARSE_MMA_MASK
	.align		4
.L_39:
        /*0048*/ 	.byte	0x03, 0x50
        /*004a*/ 	.short	0x0000


	//----- nvinfo : EIATTR_MAXREG_COUNT
	.align		4
        /*004c*/ 	.byte	0x03, 0x1b
        /*004e*/ 	.short	0x00ff


	//----- nvinfo : EIATTR_MERCURY_ISA_VERSION
	.align		4
        /*0050*/ 	.byte	0x03, 0x5f
        /*0052*/ 	.short	0x0101


	//----- nvinfo : EIATTR_VRC_CTA_INIT_COUNT
	.align		4
        /*0054*/ 	.byte	0x02, 0x4a
	.zero		1
	.zero		1


	//----- nvinfo : EIATTR_EXIT_INSTR_OFFSETS
	.align		4
        /*0058*/ 	.byte	0x04, 0x1c
        /*005a*/ 	.short	(.L_41 - .L_40)


	//   ....[0]....
.L_40:
        /*005c*/ 	.word	0x00000070


	//   ....[1]....
        /*0060*/ 	.word	0x00000100


	//   ....[2]....
        /*0064*/ 	.word	0x00000140


	//----- nvinfo : EIATTR_CBANK_PARAM_SIZE
	.align		4
.L_41:
        /*0068*/ 	.byte	0x03, 0x19
        /*006a*/ 	.short	0x001c


	//----- nvinfo : EIATTR_PARAM_CBANK
	.align		4
        /*006c*/ 	.byte	0x04, 0x0a
        /*006e*/ 	.short	(.L_43 - .L_42)
	.align		4
.L_42:
        /*0070*/ 	.word	index@(.nv.constant0._Z11vector_diffPiS_S_i)
        /*0074*/ 	.short	0x0380
        /*0076*/ 	.short	0x001c


	//----- nvinfo : EIATTR_SW_WAR
	.align		4
.L_43:
        /*0078*/ 	.byte	0x04, 0x36
        /*007a*/ 	.short	(.L_45 - .L_44)
.L_44:
        /*007c*/ 	.word	0x00000008
.L_45:


//--------------------- .nv.info._Z13vector_assignPiS_i --------------------------
	.section	.nv.info._Z13vector_assignPiS_i,"",@"SHT_CUDA_INFO"
	.sectionflags	@""
	.align	4


	//----- nvinfo : EIATTR_CUDA_API_VERSION
	.align		4
        /*0000*/ 	.byte	0x04, 0x37
        /*0002*/ 	.short	(.L_47 - .L_46)
.L_46:
        /*0004*/ 	.word	0x00000082


	//----- nvinfo : EIATTR_KPARAM_INFO
	.align		4
.L_47:
        /*0008*/ 	.byte	0x04, 0x17
        /*000a*/ 	.short	(.L_49 - .L_48)
.L_48:
        /*000c*/ 	.word	0x00000000
        /*0010*/ 	.short	0x0002
        /*0012*/ 	.short	0x0010
        /*0014*/ 	.byte	0x00, 0xf0, 0x11, 0x00


	//----- nvinfo : EIATTR_KPARAM_INFO
	.align		4
.L_49:
        /*0018*/ 	.byte	0x04, 0x17
        /*001a*/ 	.short	(.L_51 - .L_50)
.L_50:
        /*001c*/ 	.word	0x00000000
        /*0020*/ 	.short	0x0001
        /*0022*/ 	.short	0x0008
        /*0024*/ 	.byte	0x00, 0xf5, 0x21, 0x00


	//----- nvinfo : EIATTR_KPARAM_INFO
	.align		4
.L_51:
        /*0028*/ 	.byte	0x04, 0x17
        /*002a*/ 	.short	(.L_53 - .L_52)
.L_52:
        /*002c*/ 	.word	0x00000000
        /*0030*/ 	.short	0x0000
        /*0032*/ 	.short	0x0000
        /*0034*/ 	.byte	0x00, 0xf5, 0x21, 0x00


	//----- nvinfo : EIATTR_SPARSE_MMA_MASK
	.align		4
.L_53:
        /*0038*/ 	.byte	0x03, 0x50
        /*003a*/ 	.short	0x0000


	//----- nvinfo : EIATTR_MAXREG_COUNT
	.align		4
        /*003c*/ 	.byte	0x03, 0x1b
        /*003e*/ 	.short	0x00ff


	//----- nvinfo : EIATTR_MERCURY_ISA_VERSION
	.align		4
        /*0040*/ 	.byte	0x03, 0x5f
        /*0042*/ 	.short	0x0101


	//----- nvinfo : EIATTR_VRC_CTA_INIT_COUNT
	.align		4
        /*0044*/ 	.byte	0x02, 0x4a
	.zero		1
	.zero		1


	//----- nvinfo : EIATTR_EXIT_INSTR_OFFSETS
	.align		4
        /*0048*/ 	.byte	0x04, 0x1c
        /*004a*/ 	.short	(.L_55 - .L_54)


	//   ....[0]....
.L_54:
        /*004c*/ 	.word	0x00000070


	//   ....[1]....
        /*0050*/ 	.word	0x000000f0


	//----- nvinfo : EIATTR_CBANK_PARAM_SIZE
	.align		4
.L_55:
        /*0054*/ 	.byte	0x03, 0x19
        /*0056*/ 	.short	0x0014


	//----- nvinfo : EIATTR_PARAM_CBANK
	.align		4
        /*0058*/ 	.byte	0x04, 0x0a
        /*005a*/ 	.short	(.L_57 - .L_56)
	.align		4
.L_56:
        /*005c*/ 	.word	index@(.nv.constant0._Z13vector_assignPiS_i)
        /*0060*/ 	.short	0x0380
        /*0062*/ 	.short	0x0014


	//----- nvinfo : EIATTR_SW_WAR
	.align		4
.L_57:
        /*0064*/ 	.byte	0x04, 0x36
        /*0066*/ 	.short	(.L_59 - .L_58)
.L_58:
        /*0068*/ 	.word	0x00000008
.L_59:


//--------------------- .nv.info._Z11vector_initPiS_ii --------------------------
	.section	.nv.info._Z11vector_initPiS_ii,"",@"SHT_CUDA_INFO"
	.sectionflags	@""
	.align	4


	//----- nvinfo : EIATTR_CUDA_API_VERSION
	.align		4
        /*0000*/ 	.byte	0x04, 0x37
        /*0002*/ 	.short	(.L_61 - .L_60)
.L_60:
        /*0004*/ 	.word	0x00000082


	//----- nvinfo : EIATTR_KPARAM_INFO
	.align		4
.L_61:
        /*0008*/ 	.byte	0x04, 0x17
        /*000a*/ 	.short	(.L_63 - .L_62)
.L_62:
        /*000c*/ 	.word	0x00000000
        /*0010*/ 	.short	0x0003
        /*0012*/ 	.short	0x0014
        /*0014*/ 	.byte	0x00, 0xf0, 0x11, 0x00


	//----- nvinfo : EIATTR_KPARAM_INFO
	.align		4
.L_63:
        /*0018*/ 	.byte	0x04, 0x17
        /*001a*/ 	.short	(.L_65 - .L_64)
.L_64:
        /*001c*/ 	.word	0x00000000
        /*0020*/ 	.short	0x0002
        /*0022*/ 	.short	0x0010
        /*0024*/ 	.byte	0x00, 0xf0, 0x11, 0x00


	//----- nvinfo : EIATTR_KPARAM_INFO
	.align		4
.L_65:
        /*0028*/ 	.byte	0x04, 0x17
        /*002a*/ 	.short	(.L_67 - .L_66)
.L_66:
        /*002c*/ 	.word	0x00000000
        /*0030*/ 	.short	0x0001
        /*0032*/ 	.short	0x0008
        /*0034*/ 	.byte	0x00, 0xf5, 0x21, 0x00


	//----- nvinfo : EIATTR_KPARAM_INFO
	.align		4
.L_67:
        /*0038*/ 	.byte	0x04, 0x17
        /*003a*/ 	.short	(.L_69 - .L_68)
.L_68:
        /*003c*/ 	.word	0x00000000
        /*0040*/ 	.short	0x0000
        /*0042*/ 	.short	0x0000
        /*0044*/ 	.byte	0x00, 0xf5, 0x21, 0x00


	//----- nvinfo : EIATTR_SPARSE_MMA_MASK
	.align		4
.L_69:
        /*0048*/ 	.byte	0x03, 0x50
        /*004a*/ 	.short	0x0000


	//----- nvinfo : EIATTR_MAXREG_COUNT
	.align		4
        /*004c*/ 	.byte	0x03, 0x1b
        /*004e*/ 	.short	0x00ff


	//----- nvinfo : EIATTR_MERCURY_ISA_VERSION
	.align		4
        /*0050*/ 	.byte	0x03, 0x5f
        /*0052*/ 	.short	0x0101


	//----- nvinfo : EIATTR_VRC_CTA_INIT_COUNT
	.align		4
        /*0054*/ 	.byte	0x02, 0x4a
	.zero		1
	.zero		1


	//----- nvinfo : EIATTR_EXIT_INSTR_OFFSETS
	.align		4
        /*0058*/ 	.byte	0x04, 0x1c
        /*005a*/ 	.short	(.L_71 - .L_70)


	//   ....[0]....
.L_70:
        /*005c*/ 	.word	0x00000070


	//   ....[1]....
        /*0060*/ 	.word	0x00000110


	//   ....[2]....
        /*0064*/ 	.word	0x00000190


	//----- nvinfo : EIATTR_CBANK_PARAM_SIZE
	.align		4
.L_71:
        /*0068*/ 	.byte	0x03, 0x19
        /*006a*/ 	.short	0x0018


	//----- nvinfo : EIATTR_PARAM_CBANK
	.align		4
        /*006c*/ 	.byte	0x04, 0x0a
        /*006e*/ 	.short	(.L_73 - .L_72)
	.align		4
.L_72:
        /*0070*/ 	.word	index@(.nv.constant0._Z11vector_initPiS_ii)
        /*0074*/ 	.short	0x0380
        /*0076*/ 	.short	0x0018


	//----- nvinfo : EIATTR_SW_WAR
	.align		4
.L_73:
        /*0078*/ 	.byte	0x04, 0x36
        /*007a*/ 	.short	(.L_75 - .L_74)
.L_74:
        /*007c*/ 	.word	0x00000008
.L_75:


//--------------------- .nv.info._Z23ell_min_dot_plus_kerneliiPiS_S_S_ --------------------------
	.section	.nv.info._Z23ell_min_dot_plus_kerneliiPiS_S_S_,"",@"SHT_CUDA_INFO"
	.sectionflags	@""
	.align	4


	//----- nvinfo : EIATTR_CUDA_API_VERSION
	.align		4
        /*0000*/ 	.byte	0x04, 0x37
        /*0002*/ 	.short	(.L_77 - .L_76)
.L_76:
        /*0004*/ 	.word	0x00000082


	//----- nvinfo : EIATTR_KPARAM_INFO
	.align		4
.L_77:
        /*0008*/ 	.byte	0x04, 0x17
        /*000a*/ 	.short	(.L_79 - .L_78)
.L_78:
        /*000c*/ 	.word	0x00000000
        /*0010*/ 	.short	0x0005
        /*0012*/ 	.short	0x0020
        /*0014*/ 	.byte	0x00, 0xf5, 0x21, 0x00


	//----- nvinfo : EIATTR_KPARAM_INFO
	.align		4
.L_79:
        /*0018*/ 	.byte	0x04, 0x17
        /*001a*/ 	.short	(.L_81 - .L_80)
.L_80:
        /*001c*/ 	.word	0x00000000
        /*0020*/ 	.short	0x0004
        /*0022*/ 	.short	0x0018
        /*0024*/ 	.byte	0x00, 0xf5, 0x21, 0x00


	//----- nvinfo : EIATTR_KPARAM_INFO
	.align		4
.L_81:
        /*0028*/ 	.byte	0x04, 0x17
        /*002a*/ 	.short	(.L_83 - .L_82)
.L_82:
        /*002c*/ 	.word	0x00000000
        /*0030*/ 	.short	0x0003
        /*0032*/ 	.short	0x0010
        /*0034*/ 	.byte	0x00, 0xf5, 0x21, 0x00


	//----- nvinfo : EIATTR_KPARAM_INFO
	.align		4
.L_83:
        /*0038*/ 	.byte	0x04, 0x17
        /*003a*/ 	.short	(.L_85 - .L_84)
.L_84:
        /*003c*/ 	.word	0x00000000
        /*0040*/ 	.short	0x0002
        /*0042*/ 	.short	0x0008
        /*0044*/ 	.byte	0x00, 0xf5, 0x21, 0x00


	//----- nvinfo : EIATTR_KPARAM_INFO
	.align		4
.L_85:
        /*0048*/ 	.byte	0x04, 0x17
        /*004a*/ 	.short	(.L_87 - .L_86)
.L_86:
        /*004c*/ 	.word	0x00000000
        /*0050*/ 	.short	0x0001
        /*0052*/ 	.short	0x0004
        /*0054*/ 	.byte	0x00, 0xf0, 0x11, 0x00


	//----- nvinfo : EIATTR_KPARAM_INFO
	.align		4
.L_87:
        /*0058*/ 	.byte	0x04, 0x17
        /*005a*/ 	.short	(.L_89 - .L_88)
.L_88:
        /*005c*/ 	.word	0x00000000
        /*0060*/ 	.short	0x0000
        /*0062*/ 	.short	0x0000
        /*0064*/ 	.byte	0x00, 0xf0, 0x11, 0x00


	//----- nvinfo : EIATTR_SPARSE_MMA_MASK
	.align		4
.L_89:
        /*0068*/ 	.byte	0x03, 0x50
        /*006a*/ 	.short	0x0000


	//----- nvinfo : EIATTR_MAXREG_COUNT
	.align		4
        /*006c*/ 	.byte	0x03, 0x1b
        /*006e*/ 	.short	0x00ff


	//----- nvinfo : EIATTR_MERCURY_ISA_VERSION
	.align		4
        /*0070*/ 	.byte	0x03, 0x5f
        /*0072*/ 	.short	0x0101


	//----- nvinfo : EIATTR_VRC_CTA_INIT_COUNT
	.align		4
        /*0074*/ 	.byte	0x02, 0x4a
	.zero		1
	.zero		1


	//----- nvinfo : EIATTR_EXIT_INSTR_OFFSETS
	.align		4
        /*0078*/ 	.byte	0x04, 0x1c
        /*007a*/ 	.short	(.L_91 - .L_90)


	//   ....[0]....
.L_90:
        /*007c*/ 	.word	0x00000070


	//   ....[1]....
        /*0080*/ 	.word	0x00001020


	//----- nvinfo : EIATTR_CBANK_PARAM_SIZE
	.align		4
.L_91:
        /*0084*/ 	.byte	0x03, 0x19
        /*0086*/ 	.short	0x0028


	//----- nvinfo : EIATTR_PARAM_CBANK
	.align		4
        /*0088*/ 	.byte	0x04, 0x0a
        /*008a*/ 	.short	(.L_93 - .L_92)
	.align		4
.L_92:
        /*008c*/ 	.word	index@(.nv.constant0._Z23ell_min_dot_plus_kerneliiPiS_S_S_)
        /*0090*/ 	.short	0x0380
        /*0092*/ 	.short	0x0028


	//----- nvinfo : EIATTR_SW_WAR
	.align		4
.L_93:
        /*0094*/ 	.byte	0x04, 0x36
        /*0096*/ 	.short	(.L_95 - .L_94)
.L_94:
        /*0098*/ 	.word	0x00000008
.L_95:


//--------------------- .nv.info._Z24spmv_min_dot_plus_kerneliPiS_S_S_S_ --------------------------
	.section	.nv.info._Z24spmv_min_dot_plus_kerneliPiS_S_S_S_,"",@"SHT_CUDA_INFO"
	.sectionflags	@""
	.align	4


	//----- nvinfo : EIATTR_CUDA_API_VERSION
	.align		4
        /*0000*/ 	.byte	0x04, 0x37
        /*0002*/ 	.short	(.L_97 - .L_96)
.L_96:
        /*0004*/ 	.word	0x00000082


	//----- nvinfo : EIATTR_KPARAM_INFO
	.align		4
.L_97:
        /*0008*/ 	.byte	0x04, 0x17
        /*000a*/ 	.short	(.L_99 - .L_98)
.L_98:
        /*000c*/ 	.word	0x00000000
        /*0010*/ 	.short	0x0005
        /*0012*/ 	.short	0x0028
        /*0014*/ 	.byte	0x00, 0xf5, 0x21, 0x00


	//----- nvinfo : EIATTR_KPARAM_INFO
	.align		4
.L_99:
        /*0018*/ 	.byte	0x04, 0x17
        /*001a*/ 	.short	(.L_101 - .L_100)
.L_100:
        /*001c*/ 	.word	0x00000000
        /*0020*/ 	.short	0x0004
        /*0022*/ 	.short	0x0020
        /*0024*/ 	.byte	0x00, 0xf5, 0x21, 0x00


	//----- nvinfo : EIATTR_KPARAM_INFO
	.align		4
.L_101:
        /*0028*/ 	.byte	0x04, 0x17
        /*002a*/ 	.short	(.L_103 - .L_102)
.L_102:
        /*002c*/ 	.word	0x00000000
        /*0030*/ 	.short	0x0003
        /*0032*/ 	.short	0x0018
        /*0034*/ 	.byte	0x00, 0xf5, 0x21, 0x00


	//----- nvinfo : EIATTR_KPARAM_INFO
	.align		4
.L_103:
        /*0038*/ 	.byte	0x04, 0x17
        /*003a*/ 	.short	(.L_105 - .L_104)
.L_104:
        /*003c*/ 	.word	0x00000000
        /*0040*/ 	.short	0x0002
        /*0042*/ 	.short	0x0010
        /*0044*/ 	.byte	0x00, 0xf5, 0x21, 0x00


	//----- nvinfo : EIATTR_KPARAM_INFO
	.align		4
.L_105:
        /*0048*/ 	.byte	0x04, 0x17
        /*004a*/ 	.short	(.L_107 - .L_106)
.L_106:
        /*004c*/ 	.word	0x00000000
        /*0050*/ 	.short	0x0001
        /*0052*/ 	.short	0x0008
        /*0054*/ 	.byte	0x00, 0xf5, 0x21, 0x00


	//----- nvinfo : EIATTR_KPARAM_INFO
	.align		4
.L_107:
        /*0058*/ 	.byte	0x04, 0x17
        /*005a*/ 	.short	(.L_109 - .L_108)
.L_108:
        /*005c*/ 	.word	0x00000000
        /*0060*/ 	.short	0x0000
        /*0062*/ 	.short	0x0000
        /*0064*/ 	.byte	0x00, 0xf0, 0x11, 0x00


	//----- nvinfo : EIATTR_SPARSE_MMA_MASK
	.align		4
.L_109:
        /*0068*/ 	.byte	0x03, 0x50
        /*006a*/ 	.short	0x0000


	//----- nvinfo : EIATTR_MAXREG_COUNT
	.align		4
        /*006c*/ 	.byte	0x03, 0x1b
        /*006e*/ 	.short	0x00ff


	//----- nvinfo : EIATTR_MERCURY_ISA_VERSION
	.align		4
        /*0070*/ 	.byte	0x03, 0x5f
        /*0072*/ 	.short	0x0101


	//----- nvinfo : EIATTR_VRC_CTA_INIT_COUNT
	.align		4
        /*0074*/ 	.byte	0x02, 0x4a
	.zero		1
	.zero		1


	//----- nvinfo : EIATTR_EXIT_INSTR_OFFSETS
	.align		4
        /*0078*/ 	.byte	0x04, 0x1c
        /*007a*/ 	.short	(.L_111 - .L_110)


	//   ....[0]....
.L_110:
        /*007c*/ 	.word	0x00000070


	//   ....[1]....
        /*0080*/ 	.word	0x00000910


	//----- nvinfo : EIATTR_CRS_STACK_SIZE
	.align		4
.L_111:
        /*0084*/ 	.byte	0x04, 0x1e
        /*0086*/ 	.short	(.L_113 - .L_112)
.L_112:
        /*0088*/ 	.word	0x00000000


	//----- nvinfo : EIATTR_CBANK_PARAM_SIZE
	.align		4
.L_113:
        /*008c*/ 	.byte	0x03, 0x19
        /*008e*/ 	.short	0x0030


	//----- nvinfo : EIATTR_PARAM_CBANK
	.align		4
        /*0090*/ 	.byte	0x04, 0x0a
        /*0092*/ 	.short	(.L_115 - .L_114)
	.align		4
.L_114:
        /*0094*/ 	.word	index@(.nv.constant0._Z24spmv_min_dot_plus_kerneliPiS_S_S_S_)
        /*0098*/ 	.short	0x0380
        /*009a*/ 	.short	0x0030


	//----- nvinfo : EIATTR_SW_WAR
	.align		4
.L_115:
        /*009c*/ 	.byte	0x04, 0x36
        /*009e*/ 	.short	(.L_117 - .L_116)
.L_116:
        /*00a0*/ 	.word	0x00000008
.L_117:


//--------------------- .nv.callgraph             --------------------------
	.section	.nv.callgraph,"",@"SHT_CUDA_CALLGRAPH"
	.align	4
	.sectionentsize	8
	.align		4
        /*0000*/ 	.word	0x00000000
	.align		4
        /*0004*/ 	.word	0xffffffff
	.align		4
        /*0008*/ 	.word	0x00000000
	.align		4
        /*000c*/ 	.word	0xfffffffe
	.align		4
        /*0010*/ 	.word	0x00000000
	.align		4
        /*0014*/ 	.word	0xfffffffd
	.align		4
        /*0018*/ 	.word	0x00000000
	.align		4
        /*001c*/ 	.word	0xfffffffc


//--------------------- .text._Z11vector_diffPiS_S_i --------------------------
	.section	.text._Z11vector_diffPiS_S_i,"ax",@progbits
	.align	128
        .global         _Z11vector_diffPiS_S_i
        .type           _Z11vector_diffPiS_S_i,@function
        .size           _Z11vector_diffPiS_S_i,(.L_x_18 - _Z11vector_diffPiS_S_i)
        .other          _Z11vector_diffPiS_S_i,@"STO_CUDA_ENTRY STV_DEFAULT"
_Z11vector_diffPiS_S_i:
.text._Z11vector_diffPiS_S_i:
[----:B------:R-:W-:Y:S01]  /*0000*/  LDC R1, c[0x0][0x37c] ;  /* 0x0000df00ff017b82 */ /* 0x000fe20000000800 */
[----:B------:R-:W0:Y:S01]  /*0010*/  S2R R7, SR_CTAID.X ;  /* 0x0000000000077919 */ /* 0x000e220000002500 */
[----:B------:R-:W0:Y:S01]  /*0020*/  LDCU UR4, c[0x0][0x360] ;  /* 0x00006c00ff0477ac */ /* 0x000e220008000800 */
[----:B------:R-:W0:Y:S01]  /*0030*/  S2R R0, SR_TID.X ;  /* 0x0000000000007919 */ /* 0x000e220000002100 */
[----:B------:R-:W1:Y:S01]  /*0040*/  LDCU UR5, c[0x0][0x398] ;  /* 0x00007300ff0577ac */ /* 0x000e620008000800 */
[----:B0-----:R-:W-:-:S05]  /*0050*/  IMAD R7, R7, UR4, R0 ;  /* 0x0000000407077c24 */ /* 0x001fca000f8e0200 */
[----:B-1----:R-:W-:-:S13]  /*0060*/  ISETP.GE.AND P0, PT, R7, UR5, PT ;  /* 0x0000000507007c0c */ /* 0x002fda000bf06270 */
[----:B------:R-:W-:Y:S05]  /*0070*/  @P0 EXIT ;  /* 0x000000000000094d */ /* 0x000fea0003800000 */
[----:B------:R-:W0:Y:S01]  /*0080*/  LDC.64 R2, c[0x0][0x388] ;  /* 0x0000e200ff027b82 */ /* 0x000e220000000a00 */
[----:B------:R-:W1:Y:S07]  /*0090*/  LDCU.64 UR4, c[0x0][0x358] ;  /* 0x00006b00ff0477ac */ /* 0x000e6e0008000a00 */
[----:B------:R-:W2:Y:S01]  /*00a0*/  LDC.64 R4, c[0x0][0x380] ;  /* 0x0000e000ff047b82 */ /* 0x000ea20000000a00 */
[----:B0-----:R-:W-:-:S06]  /*00b0*/  IMAD.WIDE R2, R7, 0x4, R2 ;  /* 0x0000000407027825 */ /* 0x001fcc00078e0202 */
[----:B-1----:R-:W3:Y:S01]  /*00c0*/  LDG.E R2, desc[UR4][R2.64] ;  /* 0x0000000402027981 */ /* 0x002ee2000c1e1900 */
[----:B--2---:R-:W-:-:S06]  /*00d0*/  IMAD.WIDE R4, R7, 0x4, R4 ;  /* 0x0000000407047825 */ /* 0x004fcc00078e0204 */
[----:B------:R-:W3:Y:S02]  /*00e0*/  LDG.E R5, desc[UR4][R4.64] ;  /* 0x0000000404057981 */ /* 0x000ee4000c1e1900 */
[----:B---3--:R-:W-:-:S13]  /*00f0*/  ISETP.NE.AND P0, PT, R2, R5, PT ;  /* 0x000000050200720c */ /* 0x008fda0003f05270 */
[----:B------:R-:W-:Y:S05]  /*0100*/  @!P0 EXIT ;  /* 0x000000000000894d */ /* 0x000fea0003800000 */
[----:B------:R-:W0:Y:S01]  /*0110*/  LDC.64 R2, c[0x0][0x390] ;  /* 0x0000e400ff027b82 */ /* 0x000e220000000a00 */
[----:B------:R-:W-:-:S05]  /*0120*/  HFMA2 R5, -RZ, RZ, 0, 5.9604644775390625e-08 ;  /* 0x00000001ff057431 */ /* 0x000fca00000001ff */
[----:B0-----:R-:W-:Y:S01]  /*0130*/  STG.E desc[UR4][R2.64], R5 ;  /* 0x0000000502007986 */ /* 0x001fe2000c101904 */
[----:B------:R-:W-:Y:S05]  /*0140*/  EXIT ;  /* 0x000000000000794d */ /* 0x000fea0003800000 */
.L_x_0:
[----:B------:R-:W-:-:S00]  /*0150*/  BRA `(.L_x_0) ;  /* 0xfffffffc00fc7947 */ /* 0x000fc0000383ffff */
[----:B------:R-:W-:-:S00]  /*0160*/  NOP ;  /* 0x0000000000007918 */ /* 0x000fc00000000000 */
        /* <DEDUP_REMOVED lines=9> */
.L_x_18:


//--------------------- .text._Z13vector_assignPiS_i --------------------------
	.section	.text._Z13vector_assignPiS_i,"ax",@progbits
	.align	128
        .global         _Z13vector_assignPiS_i
        .type           _Z13vector_assignPiS_i,@function
        .size           _Z13vector_assignPiS_i,(.L_x_19 - _Z13vector_assignPiS_i)
        .other          _Z13vector_assignPiS_i,@"STO_CUDA_ENTRY STV_DEFAULT"
_Z13vector_assignPiS_i:
.text._Z13vector_assignPiS_i:
        /* <DEDUP_REMOVED lines=13> */
[----:B--2---:R-:W-:-:S05]  /*00d0*/  IMAD.WIDE R4, R7, 0x4, R4 ;  /* 0x0000000407047825 */ /* 0x004fca00078e0204 */
[----:B---3--:R-:W-:Y:S01]  /*00e0*/  STG.E desc[UR4][R4.64], R3 ;  /* 0x0000000304007986 */ /* 0x008fe2000c101904 */
[----:B------:R-:W-:Y:S05]  /*00f0*/  EXIT ;  /* 0x000000000000794d */ /* 0x000fea0003800000 */
.L_x_1:
        /* <DEDUP_REMOVED lines=16> */
.L_x_19:


//--------------------- .text._Z11vector_initPiS_ii --------------------------
	.section	.text._Z11vector_initPiS_ii,"ax",@progbits
	.align	128
        .global         _Z11vector_initPiS_ii
        .type           _Z11vector_initPiS_ii,@function
        .size           _Z11vector_initPiS_ii,(.L_x_20 - _Z11vector_initPiS_ii)
        .other          _Z11vector_initPiS_ii,@"STO_CUDA_ENTRY STV_DEFAULT"
_Z11vector_initPiS_ii:
.text._Z11vector_initPiS_ii:
        /* <DEDUP_REMOVED lines=8> */
[----:B------:R-:W0:Y:S01]  /*0080*/  LDC R9, c[0x0][0x390] ;  /* 0x0000e400ff097b82 */ /* 0x000e220000000800 */
[----:B------:R-:W1:Y:S07]  /*0090*/  LDCU.64 UR4, c[0x0][0x358] ;  /* 0x00006b00ff0477ac */ /* 0x000e6e0008000a00 */
[----:B------:R-:W2:Y:S08]  /*00a0*/  LDC.64 R2, c[0x0][0x380] ;  /* 0x0000e000ff027b82 */ /* 0x000eb00000000a00 */
[----:B------:R-:W3:Y:S01]  /*00b0*/  LDC.64 R4, c[0x0][0x388] ;  /* 0x0000e200ff047b82 */ /* 0x000ee20000000a00 */
[----:B0-----:R-:W-:-:S13]  /*00c0*/  ISETP.NE.AND P0, PT, R7, R9, PT ;  /* 0x000000090700720c */ /* 0x001fda0003f05270 */
[----:B--2---:R-:W-:-:S04]  /*00d0*/  @!P0 IMAD.WIDE R2, R9, 0x4, R2 ;  /* 0x0000000409028825 */ /* 0x004fc800078e0202 */
[----:B---3--:R-:W-:Y:S01]  /*00e0*/  @!P0 IMAD.WIDE R4, R9, 0x4, R4 ;  /* 0x0000000409048825 */ /* 0x008fe200078e0204 */
[----:B-1----:R0:W-:Y:S04]  /*00f0*/  @!P0 STG.E desc[UR4][R2.64], RZ ;  /* 0x000000ff02008986 */ /* 0x0021e8000c101904 */
[----:B------:R0:W-:Y:S01]  /*0100*/  @!P0 STG.E desc[UR4][R4.64], RZ ;  /* 0x000000ff04008986 */ /* 0x0001e2000c101904 */
[----:B------:R-:W-:Y:S05]  /*0110*/  @!P0 EXIT ;  /* 0x000000000000894d */ /* 0x000fea0003800000 */
[----:B0-----:R-:W0:Y:S01]  /*0120*/  LDC.64 R2, c[0x0][0x380] ;  /* 0x0000e000ff027b82 */ /* 0x001e220000000a00 */
[----:B------:R-:W-:-:S07]  /*0130*/  HFMA2 R9, -RZ, RZ, 9.0897083282470703125e-05, -639.5 ;  /* 0x05f5e0ffff097431 */ /* 0x000fce00000001ff */
[----:B------:R-:W1:Y:S01]  /*0140*/  LDC.64 R4, c[0x0][0x388] ;  /* 0x0000e200ff047b82 */ /* 0x000e620000000a00 */
[----:B0-----:R-:W-:-:S05]  /*0150*/  IMAD.WIDE R2, R7, 0x4, R2 ;  /* 0x0000000407027825 */ /* 0x001fca00078e0202 */
[----:B------:R-:W-:Y:S01]  /*0160*/  STG.E desc[UR4][R2.64], R9 ;  /* 0x0000000902007986 */ /* 0x000fe2000c101904 */
[----:B-1----:R-:W-:-:S05]  /*0170*/  IMAD.WIDE R4, R7, 0x4, R4 ;  /* 0x0000000407047825 */ /* 0x002fca00078e0204 */
[----:B------:R-:W-:Y:S01]  /*0180*/  STG.E desc[UR4][R4.64], R9 ;  /* 0x0000000904007986 */ /* 0x000fe2000c101904 */
[----:B------:R-:W-:Y:S05]  /*0190*/  EXIT ;  /* 0x000000000000794d */ /* 0x000fea0003800000 */
.L_x_2:
        /* <DEDUP_REMOVED lines=14> */
.L_x_20:


//--------------------- .text._Z23ell_min_dot_plus_kerneliiPiS_S_S_ --------------------------
	.section	.text._Z23ell_min_dot_plus_kerneliiPiS_S_S_,"ax",@progbits
	.align	128
        .global         _Z23ell_min_dot_plus_kerneliiPiS_S_S_
        .type           _Z23ell_min_dot_plus_kerneliiPiS_S_S_,@function
        .size           _Z23ell_min_dot_plus_kerneliiPiS_S_S_,(.L_x_21 - _Z23ell_min_dot_plus_kerneliiPiS_S_S_)
        .other          _Z23ell_min_dot_plus_kerneliiPiS_S_S_,@"STO_CUDA_ENTRY STV_DEFAULT"
_Z23ell_min_dot_plus_kerneliiPiS_S_S_:
.text._Z23ell_min_dot_plus_kerneliiPiS_S_S_:
[----:B------:R-:W-:Y:S01]  /*0000*/  LDC R1, c[0x0][0x37c] ;  /* 0x0000df00ff017b82 */ /* 0x000fe20000000800 */
[----:B------:R-:W0:Y:S07]  /*0010*/  S2R R3, SR_CTAID.X ;  /* 0x0000000000037919 */ /* 0x000e2e0000002500 */
[----:B------:R-:W1:Y:S01]  /*0020*/  LDC R0, c[0x0][0x380] ;  /* 0x0000e000ff007b82 */ /* 0x000e620000000800 */
[----:B------:R-:W0:Y:S01]  /*0030*/  LDCU UR4, c[0x0][0x360] ;  /* 0x00006c00ff0477ac */ /* 0x000e220008000800 */
[----:B------:R-:W0:Y:S02]  /*0040*/  S2R R2, SR_TID.X ;  /* 0x0000000000027919 */ /* 0x000e240000002100 */
[----:B0-----:R-:W-:-:S05]  /*0050*/  IMAD R3, R3, UR4, R2 ;  /* 0x0000000403037c24 */ /* 0x001fca000f8e0202 */
[----:B-1----:R-:W-:-:S13]  /*0060*/  ISETP.GE.AND P0, PT, R3, R0, PT ;  /* 0x000000000300720c */ /* 0x002fda0003f06270 */
[----:B------:R-:W-:Y:S05]  /*0070*/  @P0 EXIT ;  /* 0x000000000000094d */ /* 0x000fea0003800000 */
[----:B------:R-:W0:Y:S01]  /*0080*/  LDC.64 R12, c[0x0][0x398] ;  /* 0x0000e600ff0c7b82 */ /* 0x000e220000000a00 */
[----:B------:R-:W1:Y:S01]  /*0090*/  LDCU.64 UR8, c[0x0][0x358] ;  /* 0x00006b00ff0877ac */ /* 0x000e620008000a00 */
[----:B------:R-:W2:Y:S01]  /*00a0*/  LDCU UR5, c[0x0][0x384] ;  /* 0x00007080ff0577ac */ /* 0x000ea20008000800 */
[----:B0-----:R-:W-:-:S05]  /*00b0*/  IMAD.WIDE R4, R3, 0x4, R12 ;  /* 0x0000000403047825 */ /* 0x001fca00078e020c */
[----:B-1----:R0:W5:Y:S01]  /*00c0*/  LDG.E R23, desc[UR8][R4.64] ;  /* 0x0000000804177981 */ /* 0x002162000c1e1900 */
[----:B--2---:R-:W-:Y:S01]  /*00d0*/  UISETP.GE.AND UP0, UPT, UR5, 0x1, UPT ;  /* 0x000000010500788c */ /* 0x004fe2000bf06270 */
[----:B------:R-:W-:-:S08]  /*00e0*/  MOV R2, R3 ;  /* 0x0000000300027202 */ /* 0x000fd00000000f00 */
[----:B0-----:R-:W-:Y:S05]  /*00f0*/  BRA.U !UP0, `(.L_x_3) ;  /* 0x0000000d08bc7547 */ /* 0x001fea000b800000 */
[----:B------:R-:W-:Y:S02]  /*0100*/  UISETP.GE.U32.AND UP1, UPT, UR5, 0x10, UPT ;  /* 0x000000100500788c */ /* 0x000fe4000bf26070 */
[----:B------:R-:W-:-:S04]  /*0110*/  ULOP3.LUT UR6, UR5, 0xf, URZ, 0xc0, !UPT ;  /* 0x0000000f05067892 */ /* 0x000fc8000f8ec0ff */
[----:B------:R-:W-:-:S03]  /*0120*/  UISETP.NE.AND UP0, UPT, UR6, URZ, UPT ;  /* 0x000000ff0600728c */ /* 0x000fc6000bf05270 */
[----:B------:R-:W-:Y:S08]  /*0130*/  BRA.U !UP1, `(.L_x_4) ;  /* 0x0000000509e07547 */ /* 0x000ff0000b800000 */
[----:B------:R-:W-:-:S04]  /*0140*/  ULOP3.LUT UR4, UR5, 0x7ffffff0, URZ, 0xc0, !UPT ;  /* 0x7ffffff005047892 */ /* 0x000fc8000f8ec0ff */
[----:B------:R-:W-:-:S12]  /*0150*/  UIADD3 UR4, UPT, UPT, -UR4, URZ, URZ ;  /* 0x000000ff04047290 */ /* 0x000fd8000fffe1ff */
.L_x_5:
[----:B------:R-:W0:Y:S02]  /*0160*/  LDC.64 R4, c[0x0][0x388] ;  /* 0x0000e200ff047b82 */ /* 0x000e240000000a00 */
[----:B0-----:R-:W-:-:S05]  /*0170*/  IMAD.WIDE R4, R3, 0x4, R4 ;  /* 0x0000000403047825 */ /* 0x001fca00078e0204 */
[----:B------:R0:W2:Y:S01]  /*0180*/  LDG.E R29, desc[UR8][R4.64] ;  /* 0x00000008041d7981 */ /* 0x0000a2000c1e1900 */
[----:B------:R-:W-:-:S05]  /*0190*/  IMAD.WIDE R6, R0, 0x4, R4 ;  /* 0x0000000400067825 */ /* 0x000fca00078e0204 */
[----:B------:R-:W3:Y:S01]  /*01a0*/  LDG.E R15, desc[UR8][R6.64] ;  /* 0x00000008060f7981 */ /* 0x000ee2000c1e1900 */
[C---:B------:R-:W-:Y:S01]  /*01b0*/  IMAD.WIDE R24, R0.reuse, 0x4, R6 ;  /* 0x0000000400187825 */ /* 0x040fe200078e0206 */
[----:B0-----:R-:W0:Y:S04]  /*01c0*/  LDC.64 R4, c[0x0][0x390] ;  /* 0x0000e400ff047b82 */ /* 0x001e280000000a00 */
[----:B------:R-:W4:Y:S01]  /*01d0*/  LDG.E R9, desc[UR8][R24.64] ;  /* 0x0000000818097981 */ /* 0x000f22000c1e1900 */
[----:B------:R-:W-:-:S04]  /*01e0*/  IMAD.WIDE R20, R0, 0x4, R24 ;  /* 0x0000000400147825 */ /* 0x000fc800078e0218 */
[C---:B------:R-:W-:Y:S02]  /*01f0*/  IMAD.WIDE R10, R0.reuse, 0x4, R20 ;  /* 0x00000004000a7825 */ /* 0x040fe400078e0214 */
[----:B------:R-:W4:Y:S04]  /*0200*/  LDG.E R21, desc[UR8][R20.64] ;  /* 0x0000000814157981 */ /* 0x000f28000c1e1900 */
[----:B------:R-:W4:Y:S01]  /*0210*/  LDG.E R19, desc[UR8][R10.64] ;  /* 0x000000080a137981 */ /* 0x000f22000c1e1900 */
[----:B------:R-:W-:-:S05]  /*0220*/  IMAD.WIDE R16, R0, 0x4, R10 ;  /* 0x0000000400107825 */ /* 0x000fca00078e020a */
[----:B------:R1:W4:Y:S02]  /*0230*/  LDG.E R11, desc[UR8][R16.64] ;  /* 0x00000008100b7981 */ /* 0x000324000c1e1900 */
[----:B-1----:R-:W-:-:S05]  /*0240*/  IMAD.WIDE R16, R0, 0x4, R16 ;  /* 0x0000000400107825 */ /* 0x002fca00078e0210 */
[----:B------:R-:W4:Y:S01]  /*0250*/  LDG.E R27, desc[UR8][R16.64] ;  /* 0x00000008101b7981 */ /* 0x000f22000c1e1900 */
[----:B0-----:R-:W-:-:S05]  /*0260*/  IMAD.WIDE R4, R3, 0x4, R4 ;  /* 0x0000000403047825 */ /* 0x001fca00078e0204 */
[----:B------:R-:W4:Y:S01]  /*0270*/  LDG.E R28, desc[UR8][R4.64] ;  /* 0x00000008041c7981 */ /* 0x000f22000c1e1900 */
[----:B--2---:R-:W-:-:S05]  /*0280*/  IMAD.WIDE R6, R29, 0x4, R12 ;  /* 0x000000041d067825 */ /* 0x004fca00078e020c */
[----:B------:R3:W2:Y:S02]  /*0290*/  LDG.E R26, desc[UR8][R6.64] ;  /* 0x00000008061a7981 */ /* 0x0006a4000c1e1900 */
[----:B---3--:R-:W-:-:S04]  /*02a0*/  IMAD.WIDE R6, R15, 0x4, R12 ;  /* 0x000000040f067825 */ /* 0x008fc800078e020c */
[C---:B------:R-:W-:Y:S01]  /*02b0*/  IMAD.WIDE R14, R0.reuse, 0x4, R4 ;  /* 0x00000004000e7825 */ /* 0x040fe200078e0204 */
[----:B------:R-:W3:Y:S03]  /*02c0*/  LDG.E R22, desc[UR8][R6.64] ;  /* 0x0000000806167981 */ /* 0x000ee6000c1e1900 */
[----:B----4-:R-:W-:Y:S01]  /*02d0*/  IMAD.WIDE R8, R9, 0x4, R12 ;  /* 0x0000000409087825 */ /* 0x010fe200078e020c */
[----:B------:R0:W3:Y:S03]  /*02e0*/  LDG.E R25, desc[UR8][R14.64] ;  /* 0x000000080e197981 */ /* 0x0000e6000c1e1900 */
[C---:B------:R-:W-:Y:S02]  /*02f0*/  IMAD.WIDE R4, R0.reuse, 0x4, R14 ;  /* 0x0000000400047825 */ /* 0x040fe400078e020e */
[----:B------:R-:W4:Y:S04]  /*0300*/  LDG.E R9, desc[UR8][R8.64] ;  /* 0x0000000808097981 */ /* 0x000f28000c1e1900 */
[----:B------:R1:W4:Y:S01]  /*0310*/  LDG.E R10, desc[UR8][R4.64] ;  /* 0x00000008040a7981 */ /* 0x000322000c1e1900 */
[----:B0-----:R-:W-:-:S04]  /*0320*/  IMAD.WIDE R14, R0, 0x4, R4 ;  /* 0x00000004000e7825 */ /* 0x001fc800078e0204 */
[--C-:B------:R-:W-:Y:S01]  /*0330*/  IMAD.WIDE R20, R21, 0x4, R12.reuse ;  /* 0x0000000415147825 */ /* 0x100fe200078e020c */
[----:B------:R0:W4:Y:S03]  /*0340*/  LDG.E R7, desc[UR8][R14.64] ;  /* 0x000000080e077981 */ /* 0x000126000c1e1900 */
[----:B-1----:R-:W-:Y:S01]  /*0350*/  IMAD.WIDE R4, R19, 0x4, R12 ;  /* 0x0000000413047825 */ /* 0x002fe200078e020c */
[----:B------:R1:W4:Y:S03]  /*0360*/  LDG.E R6, desc[UR8][R20.64] ;  /* 0x0000000814067981 */ /* 0x000326000c1e1900 */
[C---:B------:R-:W-:Y:S01]  /*0370*/  IMAD.WIDE R18, R0.reuse, 0x4, R14 ;  /* 0x0000000400127825 */ /* 0x040fe200078e020e */
[----:B------:R-:W4:Y:S04]  /*0380*/  LDG.E R29, desc[UR8][R4.64] ;  /* 0x00000008041d7981 */ /* 0x000f28000c1e1900 */
[----:B------:R1:W4:Y:S01]  /*0390*/  LDG.E R8, desc[UR8][R18.64] ;  /* 0x0000000812087981 */ /* 0x000322000c1e1900 */
[----:B0-----:R-:W-:-:S04]  /*03a0*/  IMAD.WIDE R14, R0, 0x4, R18 ;  /* 0x00000004000e7825 */ /* 0x001fc800078e0212 */
[----:B-1----:R-:W-:Y:S02]  /*03b0*/  IMAD.WIDE R20, R11, 0x4, R12 ;  /* 0x000000040b147825 */ /* 0x002fe400078e020c */
[----:B------:R0:W4:Y:S02]  /*03c0*/  LDG.E R11, desc[UR8][R14.64] ;  /* 0x000000080e0b7981 */ /* 0x000124000c1e1900 */
[C---:B------:R-:W-:Y:S02]  /*03d0*/  IMAD.WIDE R16, R0.reuse, 0x4, R16 ;  /* 0x0000000400107825 */ /* 0x040fe400078e0210 */
[----:B------:R-:W4:Y:S02]  /*03e0*/  LDG.E R24, desc[UR8][R20.64] ;  /* 0x0000000814187981 */ /* 0x000f24000c1e1900 */
[----:B------:R-:W-:Y:S02]  /*03f0*/  IMAD.WIDE R18, R27, 0x4, R12 ;  /* 0x000000041b127825 */ /* 0x000fe400078e020c */
[----:B------:R-:W4:Y:S02]  /*0400*/  LDG.E R5, desc[UR8][R16.64] ;  /* 0x0000000810057981 */ /* 0x000f24000c1e1900 */
[----:B0-----:R-:W-:-:S02]  /*0410*/  IMAD.WIDE R14, R0, 0x4, R14 ;  /* 0x00000004000e7825 */ /* 0x001fc400078e020e */
[----:B------:R0:W4:Y:S04]  /*0420*/  LDG.E R27, desc[UR8][R18.64] ;  /* 0x00000008121b7981 */ /* 0x000128000c1e1900 */
[----:B------:R-:W4:Y:S01]  /*0430*/  LDG.E R4, desc[UR8][R14.64] ;  /* 0x000000080e047981 */ /* 0x000f22000c1e1900 */
[----:B0-----:R-:W-:-:S05]  /*0440*/  IMAD.WIDE R18, R0, 0x4, R16 ;  /* 0x0000000400127825 */ /* 0x001fca00078e0210 */
[----:B------:R-:W4:Y:S01]  /*0450*/  LDG.E R17, desc[UR8][R18.64] ;  /* 0x0000000812117981 */ /* 0x000f22000c1e1900 */
[----:B------:R-:W-:Y:S01]  /*0460*/  IMAD.WIDE R20, R0, 0x4, R18 ;  /* 0x0000000400147825 */ /* 0x000fe200078e0212 */
[----:B--2--5:R-:W-:-:S04]  /*0470*/  VIADDMNMX R26, R26, R28, R23, PT ;  /* 0x0000001c1a1a7246 */ /* 0x024fc80003800117 */
[----:B------:R0:W2:Y:S02]  /*0480*/  LDG.E R23, desc[UR8][R20.64] ;  /* 0x0000000814177981 */ /* 0x0000a4000c1e1900 */
[----:B0-----:R-:W-:-:S05]  /*0490*/  IMAD.WIDE R20, R0, 0x4, R20 ;  /* 0x0000000400147825 */ /* 0x001fca00078e0214 */
[----:B------:R0:W2:Y:S01]  /*04a0*/  LDG.E R28, desc[UR8][R20.64] ;  /* 0x00000008141c7981 */ /* 0x0000a2000c1e1900 */
[----:B------:R-:W-:Y:S01]  /*04b0*/  IMAD.WIDE R18, R0, 0x4, R20 ;  /* 0x0000000400127825 */ /* 0x000fe200078e0214 */
[----:B---3--:R-:W-:-:S04]  /*04c0*/  VIADDMNMX R22, R22, R25, R26, PT ;  /* 0x0000001916167246 */ /* 0x008fc8000380011a */
[----:B------:R1:W3:Y:S01]  /*04d0*/  LDG.E R25, desc[UR8][R18.64] ;  /* 0x0000000812197981 */ /* 0x0002e2000c1e1900 */
[----:B0-----:R-:W-:Y:S01]  /*04e0*/  IMAD.WIDE R20, R0, 0x4, R18 ;  /* 0x0000000400147825 */ /* 0x001fe200078e0212 */
[----:B----4-:R-:W-:-:S04]  /*04f0*/  VIADDMNMX R9, R9, R10, R22, PT ;  /* 0x0000000a09097246 */ /* 0x010fc80003800116 */
[----:B------:R-:W4:Y:S01]  /*0500*/  LDG.E R16, desc[UR8][R20.64] ;  /* 0x0000000814107981 */ /* 0x000f22000c1e1900 */
[----:B-1----:R-:W-:-:S05]  /*0510*/  IMAD.WIDE R18, R0, 0x4, R20 ;  /* 0x0000000400127825 */ /* 0x002fca00078e0214 */
[----:B------:R0:W4:Y:S02]  /*0520*/  LDG.E R10, desc[UR8][R18.64] ;  /* 0x00000008120a7981 */ /* 0x000124000c1e1900 */
[----:B0-----:R-:W-:-:S05]  /*0530*/  IMAD.WIDE R18, R0, 0x4, R18 ;  /* 0x0000000400127825 */ /* 0x001fca00078e0212 */
[----:B------:R0:W4:Y:S01]  /*0540*/  LDG.E R22, desc[UR8][R18.64] ;  /* 0x0000000812167981 */ /* 0x000122000c1e1900 */
[----:B------:R-:W-:-:S05]  /*0550*/  IMAD.WIDE R20, R0, 0x4, R18 ;  /* 0x0000000400147825 */ /* 0x000fca00078e0212 */
[----:B------:R1:W4:Y:S01]  /*0560*/  LDG.E R26, desc[UR8][R20.64] ;  /* 0x00000008141a7981 */ /* 0x000322000c1e1900 */
[----:B------:R-:W-:Y:S01]  /*0570*/  IMAD.WIDE R14, R0, 0x4, R14 ;  /* 0x00000004000e7825 */ /* 0x000fe200078e020e */
[----:B------:R-:W-:-:S03]  /*0580*/  VIADDMNMX R9, R6, R7, R9, PT ;  /* 0x0000000706097246 */ /* 0x000fc60003800109 */
[C---:B------:R-:W-:Y:S01]  /*0590*/  IMAD.WIDE R6, R0.reuse, 0x4, R14 ;  /* 0x0000000400067825 */ /* 0x040fe200078e020e */
[----:B------:R-:W-:Y:S01]  /*05a0*/  VIADDMNMX R29, R29, R8, R9, PT ;  /* 0x000000081d1d7246 */ /* 0x000fe20003800109 */
[----:B------:R-:W4:Y:S02]  /*05b0*/  LDG.E R15, desc[UR8][R14.64] ;  /* 0x000000080e0f7981 */ /* 0x000f24000c1e1900 */
[----:B------:R-:W-:Y:S01]  /*05c0*/  IMAD.WIDE R8, R0, 0x4, R6 ;  /* 0x0000000400087825 */ /* 0x000fe200078e0206 */
[----:B------:R-:W-:-:S03]  /*05d0*/  VIADDMNMX R11, R24, R11, R29, PT ;  /* 0x0000000b180b7246 */ /* 0x000fc6000380011d */
[C---:B0-----:R-:W-:Y:S01]  /*05e0*/  IMAD.WIDE R18, R0.reuse, 0x4, R8 ;  /* 0x0000000400127825 */ /* 0x041fe200078e0208 */
[----:B------:R-:W-:Y:S01]  /*05f0*/  VIADDMNMX R4, R27, R4, R11, PT ;  /* 0x000000041b047246 */ /* 0x000fe2000380010b */
[----:B------:R-:W4:Y:S02]  /*0600*/  LDG.E R24, desc[UR8][R8.64] ;  /* 0x0000000808187981 */ /* 0x000f24000c1e1900 */
[C---:B-1----:R-:W-:Y:S02]  /*0610*/  IMAD.WIDE R20, R0.reuse, 0x4, R18 ;  /* 0x0000000400147825 */ /* 0x042fe400078e0212 */
[----:B------:R0:W4:Y:S04]  /*0620*/  LDG.E R11, desc[UR8][R6.64] ;  /* 0x00000008060b7981 */ /* 0x000128000c1e1900 */
[----:B------:R1:W4:Y:S04]  /*0630*/  LDG.E R27, desc[UR8][R18.64] ;  /* 0x00000008121b7981 */ /* 0x000328000c1e1900 */
[----:B------:R-:W4:Y:S01]  /*0640*/  LDG.E R29, desc[UR8][R20.64] ;  /* 0x00000008141d7981 */ /* 0x000f22000c1e1900 */
[----:B0-----:R-:W-:-:S05]  /*0650*/  IMAD.WIDE R6, R0, 0x4, R20 ;  /* 0x0000000400067825 */ /* 0x001fca00078e0214 */
[----:B------:R0:W4:Y:S01]  /*0660*/  LDG.E R14, desc[UR8][R6.64] ;  /* 0x00000008060e7981 */ /* 0x000122000c1e1900 */
[----:B------:R-:W-:-:S04]  /*0670*/  IMAD.WIDE R8, R0, 0x4, R6 ;  /* 0x0000000400087825 */ /* 0x000fc800078e0206 */
[----:B-1----:R-:W-:Y:S02]  /*0680*/  IMAD.WIDE R18, R0, 0x4, R8 ;  /* 0x0000000400127825 */ /* 0x002fe400078e0208 */
[----:B------:R-:W4:Y:S02]  /*0690*/  LDG.E R9, desc[UR8][R8.64] ;  /* 0x0000000808097981 */ /* 0x000f24000c1e1900 */
[----:B0-----:R-:W-:-:S04]  /*06a0*/  IMAD.WIDE R6, R5, 0x4, R12 ;  /* 0x0000000405067825 */ /* 0x001fc800078e020c */
[----:B------:R-:W-:Y:S01]  /*06b0*/  IMAD.WIDE R20, R0, 0x4, R18 ;  /* 0x0000000400147825 */ /* 0x000fe200078e0212 */
[----:B------:R-:W4:Y:S04]  /*06c0*/  LDG.E R5, desc[UR8][R6.64] ;  /* 0x0000000806057981 */ /* 0x000f28000c1e1900 */
[----:B------:R0:W4:Y:S04]  /*06d0*/  LDG.E R8, desc[UR8][R18.64] ;  /* 0x0000000812087981 */ /* 0x000128000c1e1900 */
[----:B------:R-:W4:Y:S01]  /*06e0*/  LDG.E R20, desc[UR8][R20.64] ;  /* 0x0000000814147981 */ /* 0x000f22000c1e1900 */
[----:B0-----:R-:W-:-:S05]  /*06f0*/  IMAD.WIDE R18, R17, 0x4, R12 ;  /* 0x0000000411127825 */ /* 0x001fca00078e020c */
[----:B------:R-:W4:Y:S01]  /*0700*/  LDG.E R17, desc[UR8][R18.64] ;  /* 0x0000000812117981 */ /* 0x000f22000c1e1900 */
[----:B--2---:R-:W-:-:S05]  /*0710*/  IMAD.WIDE R6, R23, 0x4, R12 ;  /* 0x0000000417067825 */ /* 0x004fca00078e020c */
[----:B------:R0:W2:Y:S02]  /*0720*/  LDG.E R23, desc[UR8][R6.64] ;  /* 0x0000000806177981 */ /* 0x0000a4000c1e1900 */
[----:B0-----:R-:W-:-:S05]  /*0730*/  IMAD.WIDE R6, R28, 0x4, R12 ;  /* 0x000000041c067825 */ /* 0x001fca00078e020c */
[----:B------:R-:W2:Y:S01]  /*0740*/  LDG.E R28, desc[UR8][R6.64] ;  /* 0x00000008061c7981 */ /* 0x000ea2000c1e1900 */
[----:B---3--:R-:W-:-:S05]  /*0750*/  IMAD.WIDE R18, R25, 0x4, R12 ;  /* 0x0000000419127825 */ /* 0x008fca00078e020c */
[----:B------:R4:W3:Y:S02]  /*0760*/  LDG.E R25, desc[UR8][R18.64] ;  /* 0x0000000812197981 */ /* 0x0008e4000c1e1900 */
[----:B----4-:R-:W-:-:S04]  /*0770*/  IMAD.WIDE R18, R16, 0x4, R12 ;  /* 0x0000000410127825 */ /* 0x010fc800078e020c */
[--C-:B------:R-:W-:Y:S01]  /*0780*/  IMAD.WIDE R6, R10, 0x4, R12.reuse ;  /* 0x000000040a067825 */ /* 0x100fe200078e020c */
[----:B------:R0:W4:Y:S04]  /*0790*/  LDG.E R21, desc[UR8][R18.64] ;  /* 0x0000000812157981 */ /* 0x000128000c1e1900 */
[----:B------:R1:W4:Y:S01]  /*07a0*/  LDG.E R10, desc[UR8][R6.64] ;  /* 0x00000008060a7981 */ /* 0x000322000c1e1900 */
[----:B0-----:R-:W-:-:S05]  /*07b0*/  IMAD.WIDE R18, R22, 0x4, R12 ;  /* 0x0000000416127825 */ /* 0x001fca00078e020c */
[----:B------:R-:W4:Y:S01]  /*07c0*/  LDG.E R16, desc[UR8][R18.64] ;  /* 0x0000000812107981 */ /* 0x000f22000c1e1900 */
[----:B-1----:R-:W-:-:S05]  /*07d0*/  IMAD.WIDE R6, R26, 0x4, R12 ;  /* 0x000000041a067825 */ /* 0x002fca00078e020c */
[----:B------:R-:W4:Y:S01]  /*07e0*/  LDG.E R22, desc[UR8][R6.64] ;  /* 0x0000000806167981 */ /* 0x000f22000c1e1900 */
[----:B------:R-:W-:-:S04]  /*07f0*/  UIADD3 UR4, UPT, UPT, UR4, 0x10, URZ ;  /* 0x0000001004047890 */ /* 0x000fc8000fffe0ff */
[----:B------:R-:W-:Y:S01]  /*0800*/  UISETP.NE.AND UP1, UPT, UR4, URZ, UPT ;  /* 0x000000ff0400728c */ /* 0x000fe2000bf25270 */
[----:B------:R-:W-:Y:S02]  /*0810*/  LEA R3, R0, R3, 0x4 ;  /* 0x0000000300037211 */ /* 0x000fe400078e20ff */
[----:B------:R-:W-:-:S04]  /*0820*/  VIADDMNMX R4, R5, R15, R4, PT ;  /* 0x0000000f05047246 */ /* 0x000fc80003800104 */
[----:B------:R-:W-:-:S04]  /*0830*/  VIADDMNMX R4, R17, R11, R4, PT ;  /* 0x0000000b11047246 */ /* 0x000fc80003800104 */
[----:B--2---:R-:W-:-:S04]  /*0840*/  VIADDMNMX R4, R23, R24, R4, PT ;  /* 0x0000001817047246 */ /* 0x004fc80003800104 */
[----:B------:R-:W-:-:S04]  /*0850*/  VIADDMNMX R4, R28, R27, R4, PT ;  /* 0x0000001b1c047246 */ /* 0x000fc80003800104 */
[----:B---3--:R-:W-:-:S04]  /*0860*/  VIADDMNMX R4, R25, R29, R4, PT ;  /* 0x0000001d19047246 */ /* 0x008fc80003800104 */
[----:B----4-:R-:W-:-:S04]  /*0870*/  VIADDMNMX R4, R21, R14, R4, PT ;  /* 0x0000000e15047246 */ /* 0x010fc80003800104 */
[----:B------:R-:W-:-:S04]  /*0880*/  VIADDMNMX R9, R10, R9, R4, PT ;  /* 0x000000090a097246 */ /* 0x000fc80003800104 */
[----:B------:R-:W-:-:S04]  /*0890*/  VIADDMNMX R9, R16, R8, R9, PT ;  /* 0x0000000810097246 */ /* 0x000fc80003800109 */
[----:B------:R-:W-:Y:S01]  /*08a0*/  VIADDMNMX R23, R22, R20, R9, PT ;  /* 0x0000001416177246 */ /* 0x000fe20003800109 */
[----:B------:R-:W-:Y:S06]  /*08b0*/  BRA.U UP1, `(.L_x_5) ;  /* 0xfffffff901287547 */ /* 0x000fec000b83ffff */
.L_x_4:
[----:B------:R-:W-:Y:S05]  /*08c0*/  BRA.U !UP0, `(.L_x_3) ;  /* 0x0000000508c87547 */ /* 0x000fea000b800000 */
[----:B------:R-:W-:Y:S02]  /*08d0*/  UISETP.GE.U32.AND UP0, UPT, UR6, 0x8, UPT ;  /* 0x000000080600788c */ /* 0x000fe4000bf06070 */
[----:B------:R-:W-:-:S04]  /*08e0*/  ULOP3.LUT UR7, UR5, 0x7, URZ, 0xc0, !UPT ;  /* 0x0000000705077892 */ /* 0x000fc8000f8ec0ff */
[----:B------:R-:W-:-:S03]  /*08f0*/  UISETP.NE.AND UP1, UPT, UR7, URZ, UPT ;  /* 0x000000ff0700728c */ /* 0x000fc6000bf25270 */
[----:B------:R-:W-:Y:S08]  /*0900*/  BRA.U !UP0, `(.L_x_6) ;  /* 0x0000000108ec7547 */ /* 0x000ff0000b800000 */
[----:B------:R-:W0:Y:S02]  /*0910*/  LDC.64 R4, c[0x0][0x388] ;  /* 0x0000e200ff047b82 */ /* 0x000e240000000a00 */
[----:B0-----:R-:W-:-:S04]  /*0920*/  IMAD.WIDE R4, R3, 0x4, R4 ;  /* 0x0000000403047825 */ /* 0x001fc800078e0204 */
[C---:B------:R-:W-:Y:S02]  /*0930*/  IMAD.WIDE R6, R0.reuse, 0x4, R4 ;  /* 0x0000000400067825 */ /* 0x040fe400078e0204 */
[----:B------:R-:W2:Y:S02]  /*0940*/  LDG.E R5, desc[UR8][R4.64] ;  /* 0x0000000804057981 */ /* 0x000ea4000c1e1900 */
[C---:B------:R-:W-:Y:S02]  /*0950*/  IMAD.WIDE R8, R0.reuse, 0x4, R6 ;  /* 0x0000000400087825 */ /* 0x040fe400078e0206 */
[----:B------:R0:W3:Y:S04]  /*0960*/  LDG.E R11, desc[UR8][R6.64] ;  /* 0x00000008060b7981 */ /* 0x0000e8000c1e1900 */
[----:B------:R-:W4:Y:S01]  /*0970*/  LDG.E R27, desc[UR8][R8.64] ;  /* 0x00000008081b7981 */ /* 0x000f22000c1e1900 */
[C---:B------:R-:W-:Y:S01]  /*0980*/  IMAD.WIDE R14, R0.reuse, 0x4, R8 ;  /* 0x00000004000e7825 */ /* 0x040fe200078e0208 */
[----:B0-----:R-:W0:Y:S03]  /*0990*/  LDC.64 R6, c[0x0][0x390] ;  /* 0x0000e400ff067b82 */ /* 0x001e260000000a00 */
[----:B------:R-:W-:-:S02]  /*09a0*/  IMAD.WIDE R18, R0, 0x4, R14 ;  /* 0x0000000400127825 */ /* 0x000fc400078e020e */
[----:B------:R-:W4:Y:S02]  /*09b0*/  LDG.E R15, desc[UR8][R14.64] ;  /* 0x000000080e0f7981 */ /* 0x000f24000c1e1900 */
[C---:B------:R-:W-:Y:S02]  /*09c0*/  IMAD.WIDE R16, R0.reuse, 0x4, R18 ;  /* 0x0000000400107825 */ /* 0x040fe400078e0212 */
[----:B------:R-:W4:Y:S02]  /*09d0*/  LDG.E R29, desc[UR8][R18.64] ;  /* 0x00000008121d7981 */ /* 0x000f24000c1e1900 */
[C---:B------:R-:W-:Y:S02]  /*09e0*/  IMAD.WIDE R20, R0.reuse, 0x4, R16 ;  /* 0x0000000400147825 */ /* 0x040fe400078e0210 */
[----:B------:R-:W4:Y:S02]  /*09f0*/  LDG.E R16, desc[UR8][R16.64] ;  /* 0x0000000810107981 */ /* 0x000f24000c1e1900 */
[----:B------:R-:W-:-:S02]  /*0a00*/  IMAD.WIDE R24, R0, 0x4, R20 ;  /* 0x0000000400187825 */ /* 0x000fc400078e0214 */
[----:B------:R0:W4:Y:S04]  /*0a10*/  LDG.E R17, desc[UR8][R20.64] ;  /* 0x0000000814117981 */ /* 0x000128000c1e1900 */
[----:B------:R-:W4:Y:S01]  /*0a20*/  LDG.E R25, desc[UR8][R24.64] ;  /* 0x0000000818197981 */ /* 0x000f22000c1e1900 */
[----:B0-----:R-:W-:-:S04]  /*0a30*/  IMAD.WIDE R20, R3, 0x4, R6 ;  /* 0x0000000403147825 */ /* 0x001fc800078e0206 */
[----:B------:R-:W-:-:S04]  /*0a40*/  IMAD.WIDE R6, R0, 0x4, R20 ;  /* 0x0000000400067825 */ /* 0x000fc800078e0214 */
[C---:B------:R-:W-:Y:S02]  /*0a50*/  IMAD.WIDE R8, R0.reuse, 0x4, R6 ;  /* 0x0000000400087825 */ /* 0x040fe400078e0206 */
[----:B------:R-:W4:Y:S02]  /*0a60*/  LDG.E R6, desc[UR8][R6.64] ;  /* 0x0000000806067981 */ /* 0x000f24000c1e1900 */
[----:B------:R-:W-:Y:S02]  /*0a70*/  IMAD.WIDE R18, R0, 0x4, R8 ;  /* 0x0000000400127825 */ /* 0x000fe400078e0208 */
[----:B------:R-:W4:Y:S04]  /*0a80*/  LDG.E R8, desc[UR8][R8.64] ;  /* 0x0000000808087981 */ /* 0x000f28000c1e1900 */
[----:B------:R-:W4:Y:S01]  /*0a90*/  LDG.E R9, desc[UR8][R18.64] ;  /* 0x0000000812097981 */ /* 0x000f22000c1e1900 */
[----:B--2---:R-:W-:-:S04]  /*0aa0*/  IMAD.WIDE R4, R5, 0x4, R12 ;  /* 0x0000000405047825 */ /* 0x004fc800078e020c */
[----:B---3--:R-:W-:Y:S02]  /*0ab0*/  IMAD.WIDE R10, R11, 0x4, R12 ;  /* 0x000000040b0a7825 */ /* 0x008fe400078e020c */
[----:B------:R-:W2:Y:S04]  /*0ac0*/  LDG.E R4, desc[UR8][R4.64] ;  /* 0x0000000804047981 */ /* 0x000ea8000c1e1900 */
[----:B------:R0:W3:Y:S04]  /*0ad0*/  LDG.E R7, desc[UR8][R10.64] ;  /* 0x000000080a077981 */ /* 0x0000e8000c1e1900 */
[----:B------:R1:W2:Y:S01]  /*0ae0*/  LDG.E R5, desc[UR8][R20.64] ;  /* 0x0000000814057981 */ /* 0x0002a2000c1e1900 */
[----:B0-----:R-:W-:-:S04]  /*0af0*/  IMAD.WIDE R10, R0, 0x4, R18 ;  /* 0x00000004000a7825 */ /* 0x001fc800078e0212 */
[--C-:B----4-:R-:W-:Y:S01]  /*0b00*/  IMAD.WIDE R14, R15, 0x4, R12.reuse ;  /* 0x000000040f0e7825 */ /* 0x110fe200078e020c */
[----:B------:R0:W4:Y:S03]  /*0b10*/  LDG.E R26, desc[UR8][R10.64] ;  /* 0x000000080a1a7981 */ /* 0x000126000c1e1900 */
[--C-:B-1----:R-:W-:Y:S01]  /*0b20*/  IMAD.WIDE R20, R27, 0x4, R12.reuse ;  /* 0x000000041b147825 */ /* 0x102fe200078e020c */
[----:B------:R1:W4:Y:S04]  /*0b30*/  LDG.E R22, desc[UR8][R14.64] ;  /* 0x000000080e167981 */ /* 0x000328000c1e1900 */
[----:B------:R1:W4:Y:S01]  /*0b40*/  LDG.E R27, desc[UR8][R20.64] ;  /* 0x00000008141b7981 */ /* 0x000322000c1e1900 */
[----:B------:R-:W-:-:S04]  /*0b50*/  IMAD.WIDE R28, R29, 0x4, R12 ;  /* 0x000000041d1c7825 */ /* 0x000fc800078e020c */
[----:B------:R-:W-:Y:S02]  /*0b60*/  IMAD.WIDE R18, R0, 0x4, R10 ;  /* 0x0000000400127825 */ /* 0x000fe400078e020a */
[----:B------:R-:W4:Y:S02]  /*0b70*/  LDG.E R29, desc[UR8][R28.64] ;  /* 0x000000081c1d7981 */ /* 0x000f24000c1e1900 */
[----:B0-----:R-:W-:-:S04]  /*0b80*/  IMAD.WIDE R10, R16, 0x4, R12 ;  /* 0x00000004100a7825 */ /* 0x001fc800078e020c */
[C---:B-1----:R-:W-:Y:S02]  /*0b90*/  IMAD.WIDE R14, R0.reuse, 0x4, R18 ;  /* 0x00000004000e7825 */ /* 0x042fe400078e0212 */
[----:B------:R-:W4:Y:S02]  /*0ba0*/  LDG.E R18, desc[UR8][R18.64] ;  /* 0x0000000812127981 */ /* 0x000f24000c1e1900 */
[----:B------:R-:W-:Y:S02]  /*0bb0*/  IMAD.WIDE R16, R17, 0x4, R12 ;  /* 0x0000000411107825 */ /* 0x000fe400078e020c */
[----:B------:R-:W4:Y:S02]  /*0bc0*/  LDG.E R11, desc[UR8][R10.64] ;  /* 0x000000080a0b7981 */ /* 0x000f24000c1e1900 */
[----:B------:R-:W-:Y:S02]  /*0bd0*/  IMAD.WIDE R20, R0, 0x4, R14 ;  /* 0x0000000400147825 */ /* 0x000fe400078e020e */
[----:B------:R-:W4:Y:S02]  /*0be0*/  LDG.E R16, desc[UR8][R16.64] ;  /* 0x0000000810107981 */ /* 0x000f24000c1e1900 */
[----:B------:R-:W-:-:S02]  /*0bf0*/  IMAD.WIDE R24, R25, 0x4, R12 ;  /* 0x0000000419187825 */ /* 0x000fc400078e020c */
[----:B------:R-:W4:Y:S04]  /*0c00*/  LDG.E R19, desc[UR8][R14.64] ;  /* 0x000000080e137981 */ /* 0x000f28000c1e1900 */
[----:B------:R-:W4:Y:S04]  /*0c10*/  LDG.E R20, desc[UR8][R20.64] ;  /* 0x0000000814147981 */ /* 0x000f28000c1e1900 */
[----:B------:R-:W4:Y:S01]  /*0c20*/  LDG.E R24, desc[UR8][R24.64] ;  /* 0x0000000818187981 */ /* 0x000f22000c1e1900 */
[----:B------:R-:W-:Y:S02]  /*0c30*/  LEA R3, R0, R3, 0x3 ;  /* 0x0000000300037211 */ /* 0x000fe400078e18ff */
[----:B--2--5:R-:W-:-:S04]  /*0c40*/  VIADDMNMX R4, R4, R5, R23, PT ;  /* 0x0000000504047246 */ /* 0x024fc80003800117 */
[----:B---3--:R-:W-:-:S04]  /*0c50*/  VIADDMNMX R4, R7, R6, R4, PT ;  /* 0x0000000607047246 */ /* 0x008fc80003800104 */
[----:B----4-:R-:W-:-:S04]  /*0c60*/  VIADDMNMX R4, R27, R8, R4, PT ;  /* 0x000000081b047246 */ /* 0x010fc80003800104 */
[----:B------:R-:W-:-:S04]  /*0c70*/  VIADDMNMX R4, R22, R9, R4, PT ;  /* 0x0000000916047246 */ /* 0x000fc80003800104 */
[----:B------:R-:W-:-:S04]  /*0c80*/  VIADDMNMX R4, R29, R26, R4, PT ;  /* 0x0000001a1d047246 */ /* 0x000fc80003800104 */
[----:B------:R-:W-:-:S04]  /*0c90*/  VIADDMNMX R4, R11, R18, R4, PT ;  /* 0x000000120b047246 */ /* 0x000fc80003800104 */
[----:B------:R-:W-:-:S04]  /*0ca0*/  VIADDMNMX R19, R16, R19, R4, PT ;  /* 0x0000001310137246 */ /* 0x000fc80003800104 */
[----:B------:R-:W-:-:S07]  /*0cb0*/  VIADDMNMX R23, R24, R20, R19, PT ;  /* 0x0000001418177246 */ /* 0x000fce0003800113 */
.L_x_6:
[----:B------:R-:W-:Y:S05]  /*0cc0*/  BRA.U !UP1, `(.L_x_3) ;  /* 0x0000000109c87547 */ /* 0x000fea000b800000 */
[----:B------:R-:W-:Y:S02]  /*0cd0*/  UISETP.GE.U32.AND UP0, UPT, UR7, 0x4, UPT ;  /* 0x000000040700788c */ /* 0x000fe4000bf06070 */
[----:B------:R-:W-:-:S04]  /*0ce0*/  ULOP3.LUT UR4, UR5, 0x3, URZ, 0xc0, !UPT ;  /* 0x0000000305047892 */ /* 0x000fc8000f8ec0ff */
[----:B------:R-:W-:-:S03]  /*0cf0*/  UISETP.NE.AND UP1, UPT, UR4, URZ, UPT ;  /* 0x000000ff0400728c */ /* 0x000fc6000bf25270 */
[----:B------:R-:W-:Y:S08]  /*0d00*/  BRA.U !UP0, `(.L_x_7) ;  /* 0x00000001087c7547 */ /* 0x000ff0000b800000 */
[----:B------:R-:W0:Y:S02]  /*0d10*/  LDC.64 R4, c[0x0][0x388] ;  /* 0x0000e200ff047b82 */ /* 0x000e240000000a00 */
[----:B0-----:R-:W-:-:S06]  /*0d20*/  IMAD.WIDE R8, R3, 0x4, R4 ;  /* 0x0000000403087825 */ /* 0x001fcc00078e0204 */
[----:B------:R-:W0:Y:S01]  /*0d30*/  LDC.64 R4, c[0x0][0x390] ;  /* 0x0000e400ff047b82 */ /* 0x000e220000000a00 */
[----:B------:R1:W2:Y:S01]  /*0d40*/  LDG.E R21, desc[UR8][R8.64] ;  /* 0x0000000808157981 */ /* 0x0002a2000c1e1900 */
[----:B------:R-:W-:-:S05]  /*0d50*/  IMAD.WIDE R14, R0, 0x4, R8 ;  /* 0x00000004000e7825 */ /* 0x000fca00078e0208 */
[----:B------:R3:W4:Y:S01]  /*0d60*/  LDG.E R25, desc[UR8][R14.64] ;  /* 0x000000080e197981 */ /* 0x000722000c1e1900 */
[----:B------:R-:W-:-:S04]  /*0d70*/  IMAD.WIDE R16, R0, 0x4, R14 ;  /* 0x0000000400107825 */ /* 0x000fc800078e020e */
[----:B------:R-:W-:Y:S02]  /*0d80*/  IMAD.WIDE R26, R0, 0x4, R16 ;  /* 0x00000004001a7825 */ /* 0x000fe400078e0210 */
[----:B------:R-:W4:Y:S04]  /*0d90*/  LDG.E R17, desc[UR8][R16.64] ;  /* 0x0000000810117981 */ /* 0x000f28000c1e1900 */
[----:B------:R-:W4:Y:S01]  /*0da0*/  LDG.E R7, desc[UR8][R26.64] ;  /* 0x000000081a077981 */ /* 0x000f22000c1e1900 */
[----:B0-----:R-:W-:-:S04]  /*0db0*/  IMAD.WIDE R18, R3, 0x4, R4 ;  /* 0x0000000403127825 */ /* 0x001fc800078e0204 */
[C---:B------:R-:W-:Y:S02]  /*0dc0*/  IMAD.WIDE R10, R0.reuse, 0x4, R18 ;  /* 0x00000004000a7825 */ /* 0x040fe400078e0212 */
[----:B------:R-:W4:Y:S02]  /*0dd0*/  LDG.E R18, desc[UR8][R18.64] ;  /* 0x0000000812127981 */ /* 0x000f24000c1e1900 */
[C---:B-1----:R-:W-:Y:S02]  /*0de0*/  IMAD.WIDE R8, R0.reuse, 0x4, R10 ;  /* 0x0000000400087825 */ /* 0x042fe400078e020a */
[----:B------:R-:W4:Y:S02]  /*0df0*/  LDG.E R11, desc[UR8][R10.64] ;  /* 0x000000080a0b7981 */ /* 0x000f24000c1e1900 */
[----:B---3--:R-:W-:Y:S02]  /*0e00*/  IMAD.WIDE R14, R0, 0x4, R8 ;  /* 0x00000004000e7825 */ /* 0x008fe400078e0208 */
[----:B------:R-:W3:Y:S04]  /*0e10*/  LDG.E R27, desc[UR8][R8.64] ;  /* 0x00000008081b7981 */ /* 0x000ee8000c1e1900 */
[----:B------:R-:W3:Y:S01]  /*0e20*/  LDG.E R15, desc[UR8][R14.64] ;  /* 0x000000080e0f7981 */ /* 0x000ee2000c1e1900 */
[----:B--2---:R-:W-:-:S05]  /*0e30*/  IMAD.WIDE R20, R21, 0x4, R12 ;  /* 0x0000000415147825 */ /* 0x004fca00078e020c */
[----:B------:R-:W2:Y:S01]  /*0e40*/  LDG.E R6, desc[UR8][R20.64] ;  /* 0x0000000814067981 */ /* 0x000ea2000c1e1900 */
[----:B----4-:R-:W-:-:S06]  /*0e50*/  IMAD.WIDE R24, R25, 0x4, R12 ;  /* 0x0000000419187825 */ /* 0x010fcc00078e020c */
[----:B------:R-:W4:Y:S01]  /*0e60*/  LDG.E R24, desc[UR8][R24.64] ;  /* 0x0000000818187981 */ /* 0x000f22000c1e1900 */
[----:B------:R-:W-:-:S04]  /*0e70*/  IMAD.WIDE R4, R17, 0x4, R12 ;  /* 0x0000000411047825 */ /* 0x000fc800078e020c */
[----:B------:R-:W-:Y:S02]  /*0e80*/  IMAD.WIDE R16, R7, 0x4, R12 ;  /* 0x0000000407107825 */ /* 0x000fe400078e020c */
[----:B------:R-:W3:Y:S04]  /*0e90*/  LDG.E R4, desc[UR8][R4.64] ;  /* 0x0000000804047981 */ /* 0x000ee8000c1e1900 */
[----:B------:R-:W3:Y:S01]  /*0ea0*/  LDG.E R16, desc[UR8][R16.64] ;  /* 0x0000000810107981 */ /* 0x000ee2000c1e1900 */
[----:B------:R-:W-:Y:S02]  /*0eb0*/  LEA R3, R0, R3, 0x2 ;  /* 0x0000000300037211 */ /* 0x000fe400078e10ff */
[----:B--2--5:R-:W-:-:S04]  /*0ec0*/  VIADDMNMX R6, R6, R18, R23, PT ;  /* 0x0000001206067246 */ /* 0x024fc80003800117 */
[----:B----4-:R-:W-:-:S04]  /*0ed0*/  VIADDMNMX R6, R24, R11, R6, PT ;  /* 0x0000000b18067246 */ /* 0x010fc80003800106 */
[----:B---3--:R-:W-:-:S04]  /*0ee0*/  VIADDMNMX R6, R4, R27, R6, PT ;  /* 0x0000001b04067246 */ /* 0x008fc80003800106 */
[----:B------:R-:W-:-:S07]  /*0ef0*/  VIADDMNMX R23, R16, R15, R6, PT ;  /* 0x0000000f10177246 */ /* 0x000fce0003800106 */
.L_x_7:
[----:B------:R-:W-:Y:S05]  /*0f00*/  BRA.U !UP1, `(.L_x_3) ;  /* 0x0000000109387547 */ /* 0x000fea000b800000 */
[----:B------:R-:W0:Y:S01]  /*0f10*/  LDC.64 R10, c[0x0][0x390] ;  /* 0x0000e400ff0a7b82 */ /* 0x000e220000000a00 */
[----:B------:R-:W-:-:S07]  /*0f20*/  UIADD3 UR4, UPT, UPT, -UR4, URZ, URZ ;  /* 0x000000ff04047290 */ /* 0x000fce000fffe1ff */
[----:B------:R-:W1:Y:S05]  /*0f30*/  LDC.64 R6, c[0x0][0x388] ;  /* 0x0000e200ff067b82 */ /* 0x000e6a0000000a00 */
.L_x_8:
[----:B-1----:R-:W-:-:S05]  /*0f40*/  IMAD.WIDE R8, R3, 0x4, R6 ;  /* 0x0000000403087825 */ /* 0x002fca00078e0206 */
[----:B------:R-:W2:Y:S01]  /*0f50*/  LDG.E R5, desc[UR8][R8.64] ;  /* 0x0000000808057981 */ /* 0x000ea2000c1e1900 */
[----:B0-----:R-:W-:-:S06]  /*0f60*/  IMAD.WIDE R14, R3, 0x4, R10 ;  /* 0x00000004030e7825 */ /* 0x001fcc00078e020a */
[----:B------:R-:W3:Y:S01]  /*0f70*/  LDG.E R14, desc[UR8][R14.64] ;  /* 0x000000080e0e7981 */ /* 0x000ee2000c1e1900 */
[----:B------:R-:W-:Y:S01]  /*0f80*/  UIADD3 UR4, UPT, UPT, UR4, 0x1, URZ ;  /* 0x0000000104047890 */ /* 0x000fe2000fffe0ff */
[----:B--2---:R-:W-:-:S06]  /*0f90*/  IMAD.WIDE R4, R5, 0x4, R12 ;  /* 0x0000000405047825 */ /* 0x004fcc00078e020c */
[----:B------:R-:W3:Y:S01]  /*0fa0*/  LDG.E R4, desc[UR8][R4.64] ;  /* 0x0000000804047981 */ /* 0x000ee2000c1e1900 */
[----:B------:R-:W-:Y:S01]  /*0fb0*/  UISETP.NE.AND UP0, UPT, UR4, URZ, UPT ;  /* 0x000000ff0400728c */ /* 0x000fe2000bf05270 */
[----:B------:R-:W-:Y:S02]  /*0fc0*/  IADD3 R3, PT, PT, R3, R0, RZ ;  /* 0x0000000003037210 */ /* 0x000fe40007ffe0ff */
[----:B---3-5:R-:W-:-:S06]  /*0fd0*/  VIADDMNMX R23, R4, R14, R23, PT ;  /* 0x0000000e04177246 */ /* 0x028fcc0003800117 */
[----:B------:R-:W-:Y:S05]  /*0fe0*/  BRA.U UP0, `(.L_x_8) ;  /* 0xfffffffd00d47547 */ /* 0x000fea000b83ffff */
.L_x_3:
[----:B------:R-:W0:Y:S02]  /*0ff0*/  LDC.64 R4, c[0x0][0x3a0] ;  /* 0x0000e800ff047b82 */ /* 0x000e240000000a00 */
[----:B0-----:R-:W-:-:S05]  /*1000*/  IMAD.WIDE R2, R2, 0x4, R4 ;  /* 0x0000000402027825 */ /* 0x001fca00078e0204 */
[----:B-----5:R-:W-:Y:S01]  /*1010*/  STG.E desc[UR8][R2.64], R23 ;  /* 0x0000001702007986 */ /* 0x020fe2000c101908 */
[----:B------:R-:W-:Y:S05]  /*1020*/  EXIT ;  /* 0x000000000000794d */ /* 0x000fea0003800000 */
.L_x_9:
        /* <DEDUP_REMOVED lines=13> */
.L_x_21:


//--------------------- .text._Z24spmv_min_dot_plus_kerneliPiS_S_S_S_ --------------------------
	.section	.text._Z24spmv_min_dot_plus_kerneliPiS_S_S_S_,"ax",@progbits
	.align	128
        .global         _Z24spmv_min_dot_plus_kerneliPiS_S_S_S_
        .type           _Z24spmv_min_dot_plus_kerneliPiS_S_S_S_,@function
        .size           _Z24spmv_min_dot_plus_kerneliPiS_S_S_S_,(.L_x_22 - _Z24spmv_min_dot_plus_kerneliPiS_S_S_S_)
        .other          _Z24spmv_min_dot_plus_kerneliPiS_S_S_S_,@"STO_CUDA_ENTRY STV_DEFAULT"
_Z24spmv_min_dot_plus_kerneliPiS_S_S_S_:
.text._Z24spmv_min_dot_plus_kerneliPiS_S_S_S_:
        /* <DEDUP_REMOVED lines=11> */
[----:B0-----:R-:W-:-:S05]  /*00b0*/  IMAD.WIDE R4, R19, 0x4, R4 ;  /* 0x0000000413047825 */ /* 0x001fca00078e0204 */
[----:B-1----:R-:W3:Y:S04]  /*00c0*/  LDG.E R21, desc[UR4][R4.64] ;  /* 0x0000000404157981 */ /* 0x002ee8000c1e1900 */
[----:B------:R-:W3:Y:S01]  /*00d0*/  LDG.E R0, desc[UR4][R4.64+0x4] ;  /* 0x0000040404007981 */ /* 0x000ee2000c1e1900 */
[----:B--2---:R-:W-:-:S06]  /*00e0*/  IMAD.WIDE R14, R19, 0x4, R2 ;  /* 0x00000004130e7825 */ /* 0x004fcc00078e0202 */
[----:B------:R0:W5:Y:S01]  /*00f0*/  LDG.E R14, desc[UR4][R14.64] ;  /* 0x000000040e0e7981 */ /* 0x000162000c1e1900 */
[----:B------:R-:W-:Y:S01]  /*0100*/  BSSY.RECONVERGENT B0, `(.L_x_10) ;  /* 0x000007d000007945 */ /* 0x000fe20003800200 */
[----:B---3--:R-:W-:-:S13]  /*0110*/  ISETP.GE.AND P0, PT, R21, R0, PT ;  /* 0x000000001500720c */ /* 0x008fda0003f06270 */
[----:B0-----:R-:W-:Y:S05]  /*0120*/  @P0 BRA `(.L_x_11) ;  /* 0x0000000400e80947 */ /* 0x001fea0003800000 */
[----:B------:R-:W-:Y:S01]  /*0130*/  IMAD.IADD R18, R0, 0x1, -R21 ;  /* 0x0000000100127824 */ /* 0x000fe200078e0a15 */
[----:B------:R-:W-:Y:S01]  /*0140*/  BSSY.RECONVERGENT B1, `(.L_x_12) ;  /* 0x000003c000017945 */ /* 0x000fe20003800200 */
[----:B------:R-:W-:-:S03]  /*0150*/  IMAD.IADD R0, R21, 0x1, -R0 ;  /* 0x0000000115007824 */ /* 0x000fc600078e0a00 */
[----:B------:R-:W-:Y:S02]  /*0160*/  LOP3.LUT R22, R18, 0x7, RZ, 0xc0, !PT ;  /* 0x0000000712167812 */ /* 0x000fe400078ec0ff */
[----:B------:R-:W-:Y:S02]  /*0170*/  ISETP.GT.U32.AND P1, PT, R0, -0x8, PT ;  /* 0xfffffff80000780c */ /* 0x000fe40003f24070 */
[----:B------:R-:W-:-:S11]  /*0180*/  ISETP.NE.AND P0, PT, R22, RZ, PT ;  /* 0x000000ff1600720c */ /* 0x000fd60003f05270 */
[----:B------:R-:W-:Y:S05]  /*0190*/  @P1 BRA `(.L_x_13) ;  /* 0x0000000000d81947 */ /* 0x000fea0003800000 */
[----:B------:R-:W0:Y:S01]  /*01a0*/  LDC.64 R4, c[0x0][0x390] ;  /* 0x0000e400ff047b82 */ /* 0x000e220000000a00 */
[----:B------:R-:W-:-:S04]  /*01b0*/  LOP3.LUT R0, R18, 0xfffffff8, RZ, 0xc0, !PT ;  /* 0xfffffff812007812 */ /* 0x000fc800078ec0ff */
[----:B------:R-:W-:-:S03]  /*01c0*/  IADD3 R0, PT, PT, -R0, RZ, RZ ;  /* 0x000000ff00007210 */ /* 0x000fc60007ffe1ff */
[----:B------:R-:W1:Y:S01]  /*01d0*/  LDC.64 R6, c[0x0][0x398] ;  /* 0x0000e600ff067b82 */ /* 0x000e620000000a00 */
[----:B0-----:R-:W-:-:S05]  /*01e0*/  IADD3 R4, P2, PT, R4, 0x10, RZ ;  /* 0x0000001004047810 */ /* 0x001fca0007f5e0ff */
[----:B------:R-:W-:Y:S01]  /*01f0*/  IMAD.X R5, RZ, RZ, R5, P2 ;  /* 0x000000ffff057224 */ /* 0x000fe200010e0605 */
[----:B-1----:R-:W-:-:S04]  /*0200*/  IADD3 R6, P1, PT, R6, 0x10, RZ ;  /* 0x0000001006067810 */ /* 0x002fc80007f3e0ff */
[----:B------:R-:W-:-:S09]  /*0210*/  IADD3.X R7, PT, PT, RZ, R7, RZ, P1, !PT ;  /* 0x00000007ff077210 */ /* 0x000fd20000ffe4ff */
.L_x_14:
[----:B------:R-:W-:-:S05]  /*0220*/  IMAD.WIDE R28, R21, 0x4, R4 ;  /* 0x00000004151c7825 */ /* 0x000fca00078e0204 */
[----:B------:R-:W2:Y:S04]  /*0230*/  LDG.E R27, desc[UR4][R28.64+-0x10] ;  /* 0xfffff0041c1b7981 */ /* 0x000ea8000c1e1900 */
[----:B------:R-:W3:Y:S01]  /*0240*/  LDG.E R11, desc[UR4][R28.64+-0xc] ;  /* 0xfffff4041c0b7981 */ /* 0x000ee2000c1e1900 */
[----:B------:R-:W-:-:S03]  /*0250*/  IMAD.WIDE R8, R21, 0x4, R6 ;  /* 0x0000000415087825 */ /* 0x000fc600078e0206 */
[----:B------:R-:W4:Y:S04]  /*0260*/  LDG.E R25, desc[UR4][R28.64+-0x8] ;  /* 0xfffff8041c197981 */ /* 0x000f28000c1e1900 */
[----:B------:R-:W4:Y:S04]  /*0270*/  LDG.E R16, desc[UR4][R8.64+-0x10] ;  /* 0xfffff00408107981 */ /* 0x000f28000c1e1900 */
[----:B------:R-:W4:Y:S04]  /*0280*/  LDG.E R12, desc[UR4][R8.64+-0xc] ;  /* 0xfffff404080c7981 */ /* 0x000f28000c1e1900 */
[----:B------:R-:W4:Y:S04]  /*0290*/  LDG.E R13, desc[UR4][R28.64] ;  /* 0x000000041c0d7981 */ /* 0x000f28000c1e1900 */
[----:B------:R-:W4:Y:S04]  /*02a0*/  LDG.E R15, desc[UR4][R28.64+0x4] ;  /* 0x000004041c0f7981 */ /* 0x000f28000c1e1900 */
[----:B------:R-:W4:Y:S04]  /*02b0*/  LDG.E R17, desc[UR4][R28.64+0x8] ;  /* 0x000008041c117981 */ /* 0x000f28000c1e1900 */
[----:B------:R-:W4:Y:S01]  /*02c0*/  LDG.E R23, desc[UR4][R28.64+0xc] ;  /* 0x00000c041c177981 */ /* 0x000f22000c1e1900 */
[----:B--2---:R-:W-:-:S04]  /*02d0*/  IMAD.WIDE R26, R27, 0x4, R2 ;  /* 0x000000041b1a7825 */ /* 0x004fc800078e0202 */
[--C-:B---3--:R-:W-:Y:S02]  /*02e0*/  IMAD.WIDE R10, R11, 0x4, R2.reuse ;  /* 0x000000040b0a7825 */ /* 0x108fe400078e0202 */
[----:B------:R-:W2:Y:S04]  /*02f0*/  LDG.E R27, desc[UR4][R26.64] ;  /* 0x000000041a1b7981 */ /* 0x000ea8000c1e1900 */
[----:B------:R-:W3:Y:S04]  /*0300*/  LDG.E R20, desc[UR4][R10.64] ;  /* 0x000000040a147981 */ /* 0x000ee8000c1e1900 */
[----:B------:R0:W3:Y:S01]  /*0310*/  LDG.E R26, desc[UR4][R28.64+-0x4] ;  /* 0xfffffc041c1a7981 */ /* 0x0000e2000c1e1900 */
[----:B----4-:R-:W-:-:S06]  /*0320*/  IMAD.WIDE R24, R25, 0x4, R2 ;  /* 0x0000000419187825 */ /* 0x010fcc00078e0202 */
[----:B------:R-:W4:Y:S04]  /*0330*/  LDG.E R24, desc[UR4][R24.64] ;  /* 0x0000000418187981 */ /* 0x000f28000c1e1900 */
[----:B------:R-:W4:Y:S01]  /*0340*/  LDG.E R25, desc[UR4][R8.64+0x4] ;  /* 0x0000040408197981 */ /* 0x000f22000c1e1900 */
[----:B0-----:R-:W-:-:S03]  /*0350*/  IMAD.WIDE R28, R23, 0x4, R2 ;  /* 0x00000004171c7825 */ /* 0x001fc600078e0202 */
[----:B------:R-:W4:Y:S04]  /*0360*/  LDG.E R23, desc[UR4][R8.64+0x8] ;  /* 0x0000080408177981 */ /* 0x000f28000c1e1900 */
[----:B------:R-:W4:Y:S01]  /*0370*/  LDG.E R28, desc[UR4][R28.64] ;  /* 0x000000041c1c7981 */ /* 0x000f22000c1e1900 */
[----:B--2--5:R-:W-:-:S03]  /*0380*/  VIADDMNMX R16, R27, R16, R14, PT ;  /* 0x000000101b107246 */ /* 0x024fc6000380010e */
[----:B------:R-:W4:Y:S01]  /*0390*/  LDG.E R27, desc[UR4][R8.64+-0x8] ;  /* 0xfffff804081b7981 */ /* 0x000f22000c1e1900 */
[----:B---3--:R-:W-:Y:S01]  /*03a0*/  VIADDMNMX R20, R20, R12, R16, PT ;  /* 0x0000000c14147246 */ /* 0x008fe20003800110 */
[----:B------:R-:W-:-:S04]  /*03b0*/  IMAD.WIDE R12, R13, 0x4, R2 ;  /* 0x000000040d0c7825 */ /* 0x000fc800078e0202 */
[--C-:B------:R-:W-:Y:S02]  /*03c0*/  IMAD.WIDE R10, R26, 0x4, R2.reuse ;  /* 0x000000041a0a7825 */ /* 0x100fe400078e0202 */
[----:B------:R-:W2:Y:S04]  /*03d0*/  LDG.E R12, desc[UR4][R12.64] ;  /* 0x000000040c0c7981 */ /* 0x000ea8000c1e1900 */
[----:B------:R-:W3:Y:S01]  /*03e0*/  LDG.E R26, desc[UR4][R8.64+-0x4] ;  /* 0xfffffc04081a7981 */ /* 0x000ee2000c1e1900 */
[----:B------:R-:W-:-:S03]  /*03f0*/  IMAD.WIDE R14, R15, 0x4, R2 ;  /* 0x000000040f0e7825 */ /* 0x000fc600078e0202 */
[----:B------:R-:W3:Y:S01]  /*0400*/  LDG.E R10, desc[UR4][R10.64] ;  /* 0x000000040a0a7981 */ /* 0x000ee2000c1e1900 */
[----:B------:R-:W-:-:S03]  /*0410*/  IMAD.WIDE R16, R17, 0x4, R2 ;  /* 0x0000000411107825 */ /* 0x000fc600078e0202 */
[----:B------:R-:W2:Y:S04]  /*0420*/  LDG.E R14, desc[UR4][R14.64] ;  /* 0x000000040e0e7981 */ /* 0x000ea8000c1e1900 */
[----:B------:R-:W2:Y:S04]  /*0430*/  LDG.E R16, desc[UR4][R16.64] ;  /* 0x0000000410107981 */ /* 0x000ea8000c1e1900 */
[----:B------:R-:W2:Y:S04]  /*0440*/  LDG.E R11, desc[UR4][R8.64] ;  /* 0x00000004080b7981 */ /* 0x000ea8000c1e1900 */
[----:B------:R-:W2:Y:S01]  /*0450*/  LDG.E R13, desc[UR4][R8.64+0xc] ;  /* 0x00000c04080d7981 */ /* 0x000ea2000c1e1900 */
[----:B------:R-:W-:-:S05]  /*0460*/  VIADD R0, R0, 0x8 ;  /* 0x0000000800007836 */ /* 0x000fca0000000000 */
[----:B------:R-:W-:Y:S02]  /*0470*/  ISETP.NE.AND P1, PT, R0, RZ, PT ;  /* 0x000000ff0000720c */ /* 0x000fe40003f25270 */
[----:B------:R-:W-:Y:S02]  /*0480*/  IADD3 R21, PT, PT, R21, 0x8, RZ ;  /* 0x0000000815157810 */ /* 0x000fe40007ffe0ff */
[----:B----4-:R-:W-:-:S04]  /*0490*/  VIADDMNMX R27, R24, R27, R20, PT ;  /* 0x0000001b181b7246 */ /* 0x010fc80003800114 */
[----:B---3--:R-:W-:-:S04]  /*04a0*/  VIADDMNMX R10, R10, R26, R27, PT ;  /* 0x0000001a0a0a7246 */ /* 0x008fc8000380011b */
[----:B--2---:R-:W-:-:S04]  /*04b0*/  VIADDMNMX R10, R12, R11, R10, PT ;  /* 0x0000000b0c0a7246 */ /* 0x004fc8000380010a */
[----:B------:R-:W-:-:S04]  /*04c0*/  VIADDMNMX R10, R14, R25, R10, PT ;  /* 0x000000190e0a7246 */ /* 0x000fc8000380010a */
[----:B------:R-:W-:-:S04]  /*04d0*/  VIADDMNMX R10, R16, R23, R10, PT ;  /* 0x00000017100a7246 */ /* 0x000fc8000380010a */
[----:B------:R-:W-:Y:S01]  /*04e0*/  VIADDMNMX R14, R28, R13, R10, PT ;  /* 0x0000000d1c0e7246 */ /* 0x000fe2000380010a */
[----:B------:R-:W-:Y:S06]  /*04f0*/  @P1 BRA `(.L_x_14) ;  /* 0xfffffffc00481947 */ /* 0x000fec000383ffff */
.L_x_13:
[----:B------:R-:W-:Y:S05]  /*0500*/  BSYNC.RECONVERGENT B1 ;  /* 0x0000000000017941 */ /* 0x000fea0003800200 */
.L_x_12:
[----:B------:R-:W-:Y:S05]  /*0510*/  @!P0 BRA `(.L_x_11) ;  /* 0x0000000000ec8947 */ /* 0x000fea0003800000 */
[----:B------:R-:W-:Y:S01]  /*0520*/  ISETP.GE.U32.AND P0, PT, R22, 0x4, PT ;  /* 0x000000041600780c */ /* 0x000fe20003f06070 */
[----:B------:R-:W-:Y:S01]  /*0530*/  BSSY.RECONVERGENT B1, `(.L_x_15) ;  /* 0x000001d000017945 */ /* 0x000fe20003800200 */
[----:B------:R-:W-:-:S04]  /*0540*/  LOP3.LUT R0, R18, 0x3, RZ, 0xc0, !PT ;  /* 0x0000000312007812 */ /* 0x000fc800078ec0ff */
[----:B------:R-:W-:-:S07]  /*0550*/  ISETP.NE.AND P1, PT, R0, RZ, PT ;  /* 0x000000ff0000720c */ /* 0x000fce0003f25270 */
[----:B------:R-:W-:Y:S06]  /*0560*/  @!P0 BRA `(.L_x_16) ;  /* 0x0000000000648947 */ /* 0x000fec0003800000 */
[----:B------:R-:W0:Y:S08]  /*0570*/  LDC.64 R6, c[0x0][0x390] ;  /* 0x0000e400ff067b82 */ /* 0x000e300000000a00 */
[----:B------:R-:W1:Y:S01]  /*0580*/  LDC.64 R4, c[0x0][0x398] ;  /* 0x0000e600ff047b82 */ /* 0x000e620000000a00 */
[----:B0-----:R-:W-:-:S05]  /*0590*/  IMAD.WIDE R6, R21, 0x4, R6 ;  /* 0x0000000415067825 */ /* 0x001fca00078e0206 */
[----:B------:R-:W2:Y:S04]  /*05a0*/  LDG.E R9, desc[UR4][R6.64] ;  /* 0x0000000406097981 */ /* 0x000ea8000c1e1900 */
[----:B------:R-:W3:Y:S04]  /*05b0*/  LDG.E R11, desc[UR4][R6.64+0x4] ;  /* 0x00000404060b7981 */ /* 0x000ee8000c1e1900 */
[----:B------:R-:W4:Y:S04]  /*05c0*/  LDG.E R13, desc[UR4][R6.64+0x8] ;  /* 0x00000804060d7981 */ /* 0x000f28000c1e1900 */
[----:B------:R-:W4:Y:S01]  /*05d0*/  LDG.E R17, desc[UR4][R6.64+0xc] ;  /* 0x00000c0406117981 */ /* 0x000f22000c1e1900 */
[----:B-1----:R-:W-:-:S05]  /*05e0*/  IMAD.WIDE R4, R21, 0x4, R4 ;  /* 0x0000000415047825 */ /* 0x002fca00078e0204 */
[----:B------:R-:W4:Y:S04]  /*05f0*/  LDG.E R15, desc[UR4][R4.64] ;  /* 0x00000004040f7981 */ /* 0x000f28000c1e1900 */
[----:B------:R-:W4:Y:S04]  /*0600*/  LDG.E R16, desc[UR4][R4.64+0x4] ;  /* 0x0000040404107981 */ /* 0x000f28000c1e1900 */
[----:B------:R-:W4:Y:S04]  /*0610*/  LDG.E R20, desc[UR4][R4.64+0x8] ;  /* 0x0000080404147981 */ /* 0x000f28000c1e1900 */
[----:B------:R-:W4:Y:S01]  /*0620*/  LDG.E R22, desc[UR4][R4.64+0xc] ;  /* 0x00000c0404167981 */ /* 0x000f22000c1e1900 */
[----:B--2---:R-:W-:-:S04]  /*0630*/  IMAD.WIDE R8, R9, 0x4, R2 ;  /* 0x0000000409087825 */ /* 0x004fc800078e0202 */
[--C-:B---3--:R-:W-:Y:S02]  /*0640*/  IMAD.WIDE R10, R11, 0x4, R2.reuse ;  /* 0x000000040b0a7825 */ /* 0x108fe400078e0202 */
[----:B------:R-:W2:Y:S02]  /*0650*/  LDG.E R8, desc[UR4][R8.64] ;  /* 0x0000000408087981 */ /* 0x000ea4000c1e1900 */
[--C-:B----4-:R-:W-:Y:S02]  /*0660*/  IMAD.WIDE R12, R13, 0x4, R2.reuse ;  /* 0x000000040d0c7825 */ /* 0x110fe400078e0202 */
[----:B------:R-:W3:Y:S02]  /*0670*/  LDG.E R10, desc[UR4][R10.64] ;  /* 0x000000040a0a7981 */ /* 0x000ee4000c1e1900 */
[----:B------:R-:W-:Y:S02]  /*0680*/  IMAD.WIDE R6, R17, 0x4, R2 ;  /* 0x0000000411067825 */ /* 0x000fe400078e0202 */
[----:B------:R-:W4:Y:S04]  /*0690*/  LDG.E R12, desc[UR4][R12.64] ;  /* 0x000000040c0c7981 */ /* 0x000f28000c1e1900 */
[----:B------:R-:W4:Y:S01]  /*06a0*/  LDG.E R6, desc[UR4][R6.64] ;  /* 0x0000000406067981 */ /* 0x000f22000c1e1900 */
[----:B------:R-:W-:Y:S01]  /*06b0*/  VIADD R21, R21, 0x4 ;  /* 0x0000000415157836 */ /* 0x000fe20000000000 */
[----:B--2--5:R-:W-:-:S04]  /*06c0*/  VIADDMNMX R15, R8, R15, R14, PT ;  /* 0x0000000f080f7246 */ /* 0x024fc8000380010e */
[----:B---3--:R-:W-:-:S04]  /*06d0*/  VIADDMNMX R15, R10, R16, R15, PT ;  /* 0x000000100a0f7246 */ /* 0x008fc8000380010f */
[----:B----4-:R-:W-:-:S04]  /*06e0*/  VIADDMNMX R15, R12, R20, R15, PT ;  /* 0x000000140c0f7246 */ /* 0x010fc8000380010f */
[----:B------:R-:W-:-:S07]  /*06f0*/  VIADDMNMX R14, R6, R22, R15, PT ;  /* 0x00000016060e7246 */ /* 0x000fce000380010f */
.L_x_16:
[----:B------:R-:W-:Y:S05]  /*0700*/  BSYNC.RECONVERGENT B1 ;  /* 0x0000000000017941 */ /* 0x000fea0003800200 */
.L_x_15:
[----:B------:R-:W-:Y:S05]  /*0710*/  @!P1 BRA `(.L_x_11) ;  /* 0x00000000006c9947 */ /* 0x000fea0003800000 */
[----:B------:R-:W0:Y:S01]  /*0720*/  LDC.64 R6, c[0x0][0x390] ;  /* 0x0000e400ff067b82 */ /* 0x000e220000000a00 */
[----:B------:R-:W-:Y:S02]  /*0730*/  ISETP.NE.AND P0, PT, R0, 0x1, PT ;  /* 0x000000010000780c */ /* 0x000fe40003f05270 */
[----:B------:R-:W-:-:S04]  /*0740*/  LOP3.LUT R18, R18, 0x1, RZ, 0xc0, !PT ;  /* 0x0000000112127812 */ /* 0x000fc800078ec0ff */
[----:B------:R-:W-:Y:S01]  /*0750*/  ISETP.NE.U32.AND P1, PT, R18, 0x1, PT ;  /* 0x000000011200780c */ /* 0x000fe20003f25070 */
[----:B------:R-:W1:Y:S08]  /*0760*/  LDC.64 R4, c[0x0][0x398] ;  /* 0x0000e600ff047b82 */ /* 0x000e700000000a00 */
[----:B------:R-:W2:Y:S01]  /*0770*/  LDC.64 R8, c[0x0][0x390] ;  /* 0x0000e400ff087b82 */ /* 0x000ea20000000a00 */
[----:B0-----:R-:W-:-:S07]  /*0780*/  @P0 IMAD.WIDE R10, R21, 0x4, R6 ;  /* 0x00000004150a0825 */ /* 0x001fce00078e0206 */
[----:B------:R-:W0:Y:S01]  /*0790*/  LDC.64 R6, c[0x0][0x398] ;  /* 0x0000e600ff067b82 */ /* 0x000e220000000a00 */
[----:B------:R-:W3:Y:S01]  /*07a0*/  @P0 LDG.E R13, desc[UR4][R10.64] ;  /* 0x000000040a0d0981 */ /* 0x000ee2000c1e1900 */
[C---:B-1----:R-:W-:Y:S01]  /*07b0*/  @P0 IMAD.WIDE R4, R21.reuse, 0x4, R4 ;  /* 0x0000000415040825 */ /* 0x042fe200078e0204 */
[----:B------:R-:W-:Y:S02]  /*07c0*/  @P0 IADD3 R21, PT, PT, R21, 0x2, RZ ;  /* 0x0000000215150810 */ /* 0x000fe40007ffe0ff */
[----:B------:R-:W4:Y:S04]  /*07d0*/  @P0 LDG.E R17, desc[UR4][R10.64+0x4] ;  /* 0x000004040a110981 */ /* 0x000f28000c1e1900 */
[----:B------:R-:W4:Y:S01]  /*07e0*/  @P0 LDG.E R15, desc[UR4][R4.64] ;  /* 0x00000004040f0981 */ /* 0x000f22000c1e1900 */
[----:B--2---:R-:W-:-:S03]  /*07f0*/  @!P1 IMAD.WIDE R8, R21, 0x4, R8 ;  /* 0x0000000415089825 */ /* 0x004fc600078e0208 */
[----:B------:R-:W2:Y:S04]  /*0800*/  @P0 LDG.E R0, desc[UR4][R4.64+0x4] ;  /* 0x0000040404000981 */ /* 0x000ea8000c1e1900 */
[----:B------:R-:W2:Y:S01]  /*0810*/  @!P1 LDG.E R9, desc[UR4][R8.64] ;  /* 0x0000000408099981 */ /* 0x000ea2000c1e1900 */
[----:B0-----:R-:W-:-:S06]  /*0820*/  @!P1 IMAD.WIDE R6, R21, 0x4, R6 ;  /* 0x0000000415069825 */ /* 0x001fcc00078e0206 */
[----:B------:R-:W2:Y:S01]  /*0830*/  @!P1 LDG.E R7, desc[UR4][R6.64] ;  /* 0x0000000406079981 */ /* 0x000ea2000c1e1900 */
[----:B---3--:R-:W-:-:S04]  /*0840*/  @P0 IMAD.WIDE R12, R13, 0x4, R2 ;  /* 0x000000040d0c0825 */ /* 0x008fc800078e0202 */
[--C-:B----4-:R-:W-:Y:S02]  /*0850*/  @P0 IMAD.WIDE R16, R17, 0x4, R2.reuse ;  /* 0x0000000411100825 */ /* 0x110fe400078e0202 */
[----:B------:R-:W3:Y:S04]  /*0860*/  @P0 LDG.E R12, desc[UR4][R12.64] ;  /* 0x000000040c0c0981 */ /* 0x000ee8000c1e1900 */
[----:B------:R-:W4:Y:S01]  /*0870*/  @P0 LDG.E R16, desc[UR4][R16.64] ;  /* 0x0000000410100981 */ /* 0x000f22000c1e1900 */
[----:B--2---:R-:W-:-:S06]  /*0880*/  @!P1 IMAD.WIDE R2, R9, 0x4, R2 ;  /* 0x0000000409029825 */ /* 0x004fcc00078e0202 */
[----:B------:R-:W2:Y:S01]  /*0890*/  @!P1 LDG.E R2, desc[UR4][R2.64] ;  /* 0x0000000402029981 */ /* 0x000ea2000c1e1900 */
[----:B---3-5:R-:W-:-:S04]  /*08a0*/  @P0 VIADDMNMX R15, R12, R15, R14, PT ;  /* 0x0000000f0c0f0246 */ /* 0x028fc8000380010e */
[----:B----4-:R-:W-:-:S04]  /*08b0*/  @P0 VIADDMNMX R14, R16, R0, R15, PT ;  /* 0x00000000100e0246 */ /* 0x010fc8000380010f */
[----:B--2---:R-:W-:-:S07]  /*08c0*/  @!P1 VIADDMNMX R14, R2, R7, R14, PT ;  /* 0x00000007020e9246 */ /* 0x004fce000380010e */
.L_x_11:
[----:B------:R-:W-:Y:S05]  /*08d0*/  BSYNC.RECONVERGENT B0 ;  /* 0x0000000000007941 */ /* 0x000fea0003800200 */
.L_x_10:
[----:B------:R-:W0:Y:S02]  /*08e0*/  LDC.64 R2, c[0x0][0x3a8] ;  /* 0x0000ea00ff027b82 */ /* 0x000e240000000a00 */
[----:B0-----:R-:W-:-:S05]  /*08f0*/  IMAD.WIDE R2, R19, 0x4, R2 ;  /* 0x0000000413027825 */ /* 0x001fca00078e0202 */
[----:B-----5:R-:W-:Y:S01]  /*0900*/  STG.E desc[UR4][R2.64], R14 ;  /* 0x0000000e02007986 */ /* 0x020fe2000c101904 */
[----:B------:R-:W-:Y:S05]  /*0910*/  EXIT ;  /* 0x000000000000794d */ /* 0x000fea0003800000 */
.L_x_17:
        /* <DEDUP_REMOVED lines=14> */
.L_x_22:


//--------------------- .nv.shared.reserved.0     --------------------------
	.section	.nv.shared.reserved.0,"aw",@nobits
	.weak		__nv_reservedSMEM_offset_0_alias
	.size		__nv_reservedSMEM_offset_0_alias, 0, 64
	.other		__nv_reservedSMEM_offset_0_alias,@"STO_CUDA_RESERVED_SHARED STV_DEFAULT"
__nv_reservedSMEM_offset_0_alias:
	.zero		0
	.zero		64


//--------------------- .nv.constant0._Z11vector_diffPiS_S_i --------------------------
	.section	.nv.constant0._Z11vector_diffPiS_S_i,"a",@progbits
	.sectionflags	@""
	.align	4
.nv.constant0._Z11vector_diffPiS_S_i:
	.zero		924


//--------------------- .nv.constant0._Z13vector_assignPiS_i --------------------------
	.section	.nv.constant0._Z13vector_assignPiS_i,"a",@progbits
	.sectionflags	@""
	.align	4
.nv.constant0._Z13vector_assignPiS_i:
	.zero		916


//--------------------- .nv.constant0._Z11vector_initPiS_ii --------------------------
	.section	.nv.constant0._Z11vector_initPiS_ii,"a",@progbits
	.sectionflags	@""
	.align	4
.nv.constant0._Z11vector_initPiS_ii:
	.zero		920


//--------------------- .nv.constant0._Z23ell_min_dot_plus_kerneliiPiS_S_S_ --------------------------
	.section	.nv.constant0._Z23ell_min_dot_plus_kerneliiPiS_S_S_,"a",@progbits
	.sectionflags	@""
	.align	4
.nv.constant0._Z23ell_min_dot_plus_kerneliiPiS_S_S_:
	.zero		936


//--------------------- .nv.constant0._Z24spmv_min_dot_plus_kerneliPiS_S_S_S_ --------------------------
	.section	.nv.constant0._Z24spmv_min_dot_plus_kerneliPiS_S_S_S_,"a",@progbits
	.sectionflags	@""
	.align	4
.nv.constant0._Z24spmv_min_dot_plus_kerneliPiS_S_S_S_:
	.zero		944


//--------------------- SYMBOLS --------------------------

	.type		.nv.reservedSmem.offset0,@object
	.size		.nv.reservedSmem.offset0,0x4
